	.target	sm_80

	.elftype	@"ET_EXEC"


//--------------------- .note.nv.tkinfo           --------------------------
	.section	.note.nv.tkinfo,"",@"SHT_NOTE"
	.sectionflags	@"SHF_NOTE_NV_TKINFO"
	.tkinfo
        /*0018*/ 	.word	0x00000002
        /*0030*/ 	.string	""
        /*0030*/ 	.string	"ptxas"
        /*0030*/ 	.string	"Cuda compilation tools, release 13.0, V13.0.88"
        /*0030*/ 	.string	"Build cuda_13.0.r13.0/compiler.36424714_0"
        /*0030*/ 	.string	"-v  -suppress-debug-info  -lineinfo  -arch sm_80 "



//--------------------- .note.nv.cuinfo           --------------------------
	.section	.note.nv.cuinfo,"",@"SHT_NOTE"
	.sectionflags	@"SHF_NOTE_NV_CUINFO"
        /*0018*/ 	.short	0x0002
        /*001a*/ 	.short	0x0050
        /*001c*/ 	.short	0x0082
	.zero		2


//--------------------- .nv.info                  --------------------------
	.section	.nv.info,"",@"SHT_CUDA_INFO"
	.align	4


	//----- nvinfo : EIATTR_REGCOUNT
	.align		4
        /*0000*/ 	.byte	0x04, 0x2f
        /*0002*/ 	.short	(.L_2 - .L_1)
	.align		4
.L_1:
        /*0004*/ 	.word	index@(attn_fwd)
        /*0008*/ 	.word	0x000000ff


	//----- nvinfo : EIATTR_FRAME_SIZE
	.align		4
.L_2:
        /*000c*/ 	.byte	0x04, 0x11
        /*000e*/ 	.short	(.L_4 - .L_3)
	.align		4
.L_3:
        /*0010*/ 	.word	index@(attn_fwd)
        /*0014*/ 	.word	0x00000278


	//----- nvinfo : EIATTR_MIN_STACK_SIZE
	.align		4
.L_4:
        /*0018*/ 	.byte	0x04, 0x12
        /*001a*/ 	.short	(.L_6 - .L_5)
	.align		4
.L_5:
        /*001c*/ 	.word	index@(attn_fwd)
        /*0020*/ 	.word	0x00000278
.L_6:


//--------------------- .nv.info.attn_fwd         --------------------------
	.section	.nv.info.attn_fwd,"",@"SHT_CUDA_INFO"
	.sectionflags	@""
	.align	4


	//----- nvinfo : EIATTR_CUDA_API_VERSION
	.align		4
        /*0000*/ 	.byte	0x04, 0x37
        /*0002*/ 	.short	(.L_8 - .L_7)
.L_7:
        /*0004*/ 	.word	0x00000082


	//----- nvinfo : EIATTR_SW2861232_WAR
	.align		4
.L_8:
        /*0008*/ 	.byte	0x01, 0x35
	.zero		2


	//----- nvinfo : EIATTR_PARAM_CBANK
	.align		4
        /*000c*/ 	.byte	0x04, 0x0a
        /*000e*/ 	.short	(.L_10 - .L_9)
	.align		4
.L_9:
        /*0010*/ 	.word	index@(.nv.constant0.attn_fwd)
        /*0014*/ 	.short	0x0160
        /*0016*/ 	.short	0x0088


	//----- nvinfo : EIATTR_CBANK_PARAM_SIZE
	.align		4
.L_10:
        /*0018*/ 	.byte	0x03, 0x19
        /*001a*/ 	.short	0x0088


	//----- nvinfo : EIATTR_KPARAM_INFO
	.align		4
        /*001c*/ 	.byte	0x04, 0x17
        /*001e*/ 	.short	(.L_12 - .L_11)
.L_11:
        /*0020*/ 	.word	0x00000000
        /*0024*/ 	.short	0x0019
        /*0026*/ 	.short	0x0080
        /*0028*/ 	.byte	0x00, 0xf4, 0x21, 0x00


	//----- nvinfo : EIATTR_KPARAM_INFO
	.align		4
.L_12:
        /*002c*/ 	.byte	0x04, 0x17
        /*002e*/ 	.short	(.L_14 - .L_13)
.L_13:
        /*0030*/ 	.word	0x00000000
        /*0034*/ 	.short	0x0018
        /*0036*/ 	.short	0x0078
        /*0038*/ 	.byte	0x00, 0xf4, 0x21, 0x00


	//----- nvinfo : EIATTR_KPARAM_INFO
	.align		4
.L_14:
        /*003c*/ 	.byte	0x04, 0x17
        /*003e*/ 	.short	(.L_16 - .L_15)
.L_15:
        /*0040*/ 	.word	0x00000000
        /*0044*/ 	.short	0x0017
        /*0046*/ 	.short	0x0070
        /*0048*/ 	.byte	0x00, 0xf0, 0x11, 0x00


	//----- nvinfo : EIATTR_KPARAM_INFO
	.align		4
.L_16:
        /*004c*/ 	.byte	0x04, 0x17
        /*004e*/ 	.short	(.L_18 - .L_17)
.L_17:
        /*0050*/ 	.word	0x00000000
        /*0054*/ 	.short	0x0016
        /*0056*/ 	.short	0x006c
        /*0058*/ 	.byte	0x00, 0xf0, 0x11, 0x00


	//----- nvinfo : EIATTR_KPARAM_INFO
	.align		4
.L_18:
        /*005c*/ 	.byte	0x04, 0x17
        /*005e*/ 	.short	(.L_20 - .L_19)
.L_19:
        /*0060*/ 	.word	0x00000000
        /*0064*/ 	.short	0x0015
        /*0066*/ 	.short	0x0068
        /*0068*/ 	.byte	0x00, 0xf0, 0x11, 0x00


	//----- nvinfo : EIATTR_KPARAM_INFO
	.align		4
.L_20:
        /*006c*/ 	.byte	0x04, 0x17
        /*006e*/ 	.short	(.L_22 - .L_21)
.L_21:
        /*0070*/ 	.word	0x00000000
        /*0074*/ 	.short	0x0014
        /*0076*/ 	.short	0x0064
        /*0078*/ 	.byte	0x00, 0xf0, 0x11, 0x00


	//----- nvinfo : EIATTR_KPARAM_INFO
	.align		4
.L_22:
        /*007c*/ 	.byte	0x04, 0x17
        /*007e*/ 	.short	(.L_24 - .L_23)
.L_23:
        /*0080*/ 	.word	0x00000000
        /*0084*/ 	.short	0x0013
        /*0086*/ 	.short	0x0060
        /*0088*/ 	.byte	0x00, 0xf0, 0x11, 0x00


	//----- nvinfo : EIATTR_KPARAM_INFO
	.align		4
.L_24:
        /*008c*/ 	.byte	0x04, 0x17
        /*008e*/ 	.short	(.L_26 - .L_25)
.L_25:
        /*0090*/ 	.word	0x00000000
        /*0094*/ 	.short	0x0012
        /*0096*/ 	.short	0x005c
        /*0098*/ 	.byte	0x00, 0xf0, 0x11, 0x00


	//----- nvinfo : EIATTR_KPARAM_INFO
	.align		4
.L_26:
        /*009c*/ 	.byte	0x04, 0x17
        /*009e*/ 	.short	(.L_28 - .L_27)
.L_27:
        /*00a0*/ 	.word	0x00000000
        /*00a4*/ 	.short	0x0011
        /*00a6*/ 	.short	0x0058
        /*00a8*/ 	.byte	0x00, 0xf0, 0x11, 0x00


	//----- nvinfo : EIATTR_KPARAM_INFO
	.align		4
.L_28:
        /*00ac*/ 	.byte	0x04, 0x17
        /*00ae*/ 	.short	(.L_30 - .L_29)
.L_29:
        /*00b0*/ 	.word	0x00000000
        /*00b4*/ 	.short	0x0010
        /*00b6*/ 	.short	0x0054
        /*00b8*/ 	.byte	0x00, 0xf0, 0x11, 0x00


	//----- nvinfo : EIATTR_KPARAM_INFO
	.align		4
.L_30:
        /*00bc*/ 	.byte	0x04, 0x17
        /*00be*/ 	.short	(.L_32 - .L_31)
.L_31:
        /*00c0*/ 	.word	0x00000000
        /*00c4*/ 	.short	0x000f
        /*00c6*/ 	.short	0x0050
        /*00c8*/ 	.byte	0x00, 0xf0, 0x11, 0x00


	//----- nvinfo : EIATTR_KPARAM_INFO
	.align		4
.L_32:
        /*00cc*/ 	.byte	0x04, 0x17
        /*00ce*/ 	.short	(.L_34 - .L_33)
.L_33:
        /*00d0*/ 	.word	0x00000000
        /*00d4*/ 	.short	0x000e
        /*00d6*/ 	.short	0x004c
        /*00d8*/ 	.byte	0x00, 0xf0, 0x11, 0x00


	//----- nvinfo : EIATTR_KPARAM_INFO
	.align		4
.L_34:
        /*00dc*/ 	.byte	0x04, 0x17
        /*00de*/ 	.short	(.L_36 - .L_35)
.L_35:
        /*00e0*/ 	.word	0x00000000
        /*00e4*/ 	.short	0x000d
        /*00e6*/ 	.short	0x0048
        /*00e8*/ 	.byte	0x00, 0xf0, 0x11, 0x00


	//----- nvinfo : EIATTR_KPARAM_INFO
	.align		4
.L_36:
        /*00ec*/ 	.byte	0x04, 0x17
        /*00ee*/ 	.short	(.L_38 - .L_37)
.L_37:
        /*00f0*/ 	.word	0x00000000
        /*00f4*/ 	.short	0x000c
        /*00f6*/ 	.short	0x0044
        /*00f8*/ 	.byte	0x00, 0xf0, 0x11, 0x00


	//----- nvinfo : EIATTR_KPARAM_INFO
	.align		4
.L_38:
        /*00fc*/ 	.byte	0x04, 0x17
        /*00fe*/ 	.short	(.L_40 - .L_39)
.L_39:
        /*0100*/ 	.word	0x00000000
        /*0104*/ 	.short	0x000b
        /*0106*/ 	.short	0x0040
        /*0108*/ 	.byte	0x00, 0xf0, 0x11, 0x00


	//----- nvinfo : EIATTR_KPARAM_INFO
	.align		4
.L_40:
        /*010c*/ 	.byte	0x04, 0x17
        /*010e*/ 	.short	(.L_42 - .L_41)
.L_41:
        /*0110*/ 	.word	0x00000000
        /*0114*/ 	.short	0x000a
        /*0116*/ 	.short	0x003c
        /*0118*/ 	.byte	0x00, 0xf0, 0x11, 0x00


	//----- nvinfo : EIATTR_KPARAM_INFO
	.align		4
.L_42:
        /*011c*/ 	.byte	0x04, 0x17
        /*011e*/ 	.short	(.L_44 - .L_43)
.L_43:
        /*0120*/ 	.word	0x00000000
        /*0124*/ 	.short	0x0009
        /*0126*/ 	.short	0x0038
        /*0128*/ 	.byte	0x00, 0xf0, 0x11, 0x00


	//----- nvinfo : EIATTR_KPARAM_INFO
	.align		4
.L_44:
        /*012c*/ 	.byte	0x04, 0x17
        /*012e*/ 	.short	(.L_46 - .L_45)
.L_45:
        /*0130*/ 	.word	0x00000000
        /*0134*/ 	.short	0x0008
        /*0136*/ 	.short	0x0034
        /*0138*/ 	.byte	0x00, 0xf0, 0x11, 0x00


	//----- nvinfo : EIATTR_KPARAM_INFO
	.align		4
.L_46:
        /*013c*/ 	.byte	0x04, 0x17
        /*013e*/ 	.short	(.L_48 - .L_47)
.L_47:
        /*0140*/ 	.word	0x00000000
        /*0144*/ 	.short	0x0007
        /*0146*/ 	.short	0x0030
        /*0148*/ 	.byte	0x00, 0xf0, 0x11, 0x00


	//----- nvinfo : EIATTR_KPARAM_INFO
	.align		4
.L_48:
        /*014c*/ 	.byte	0x04, 0x17
        /*014e*/ 	.short	(.L_50 - .L_49)
.L_49:
        /*0150*/ 	.word	0x00000000
        /*0154*/ 	.short	0x0006
        /*0156*/ 	.short	0x002c
        /*0158*/ 	.byte	0x00, 0xf0, 0x11, 0x00


	//----- nvinfo : EIATTR_KPARAM_INFO
	.align		4
.L_50:
        /*015c*/ 	.byte	0x04, 0x17
        /*015e*/ 	.short	(.L_52 - .L_51)
.L_51:
        /*0160*/ 	.word	0x00000000
        /*0164*/ 	.short	0x0005
        /*0166*/ 	.short	0x0028
        /*0168*/ 	.byte	0x00, 0xf0, 0x11, 0x00


	//----- nvinfo : EIATTR_KPARAM_INFO
	.align		4
.L_52:
        /*016c*/ 	.byte	0x04, 0x17
        /*016e*/ 	.short	(.L_54 - .L_53)
.L_53:
        /*0170*/ 	.word	0x00000000
        /*0174*/ 	.short	0x0004
        /*0176*/ 	.short	0x0020
        /*0178*/ 	.byte	0x00, 0xf4, 0x21, 0x00


	//----- nvinfo : EIATTR_KPARAM_INFO
	.align		4
.L_54:
        /*017c*/ 	.byte	0x04, 0x17
        /*017e*/ 	.short	(.L_56 - .L_55)
.L_55:
        /*0180*/ 	.word	0x00000000
        /*0184*/ 	.short	0x0003
        /*0186*/ 	.short	0x0018
        /*0188*/ 	.byte	0x00, 0xf4, 0x21, 0x00


	//----- nvinfo : EIATTR_KPARAM_INFO
	.align		4
.L_56:
        /*018c*/ 	.byte	0x04, 0x17
        /*018e*/ 	.short	(.L_58 - .L_57)
.L_57:
        /*0190*/ 	.word	0x00000000
        /*0194*/ 	.short	0x0002
        /*0196*/ 	.short	0x0010
        /*0198*/ 	.byte	0x00, 0xf4, 0x21, 0x00


	//----- nvinfo : EIATTR_KPARAM_INFO
	.align		4
.L_58:
        /*019c*/ 	.byte	0x04, 0x17
        /*019e*/ 	.short	(.L_60 - .L_59)
.L_59:
        /*01a0*/ 	.word	0x00000000
        /*01a4*/ 	.short	0x0001
        /*01a6*/ 	.short	0x0008
        /*01a8*/ 	.byte	0x00, 0xf4, 0x21, 0x00


	//----- nvinfo : EIATTR_KPARAM_INFO
	.align		4
.L_60:
        /*01ac*/ 	.byte	0x04, 0x17
        /*01ae*/ 	.short	(.L_62 - .L_61)
.L_61:
        /*01b0*/ 	.word	0x00000000
        /*01b4*/ 	.short	0x0000
        /*01b6*/ 	.short	0x0000
        /*01b8*/ 	.byte	0x00, 0xf4, 0x21, 0x00


	//----- nvinfo : EIATTR_MAXREG_COUNT
	.align		4
.L_62:
        /*01bc*/ 	.byte	0x03, 0x1b
        /*01be*/ 	.short	0x00ff


	//----- nvinfo : EIATTR_NUM_BARRIERS
	.align		4
        /*01c0*/ 	.byte	0x02, 0x4c
        /*01c2*/ 	.byte	0x01
	.zero		1


	//----- nvinfo : EIATTR_ANNOTATIONS
	.align		4
        /*01c4*/ 	.byte	0x04, 0x55
        /*01c6*/ 	.short	(.L_64 - .L_63)


	//   ....[0]....
.L_63:
        /*01c8*/ 	.word	0x00000001
        /*01cc*/ 	.byte	0xa0, 0x11, 0x00, 0x00, 0x01, 0x00, 0x00, 0x00, 0xf0, 0x11, 0x00, 0x00, 0x01, 0x00, 0x00, 0x00
        /* <DEDUP_REMOVED lines=79> */
        /*06cc*/ 	.byte	0x50, 0x47, 0x00, 0x00, 0x01, 0x00, 0x00, 0x00, 0xb0, 0x47, 0x00, 0x00


	//----- nvinfo : EIATTR_MERCURY_ISA_VERSION
	.align		4
.L_64:
        /*06d8*/ 	.byte	0x03, 0x5f
        /*06da*/ 	.short	0x0000


	//----- nvinfo : EIATTR_COOP_GROUP_MASK_REGIDS
	.align		4
        /*06dc*/ 	.byte	0x04, 0x29
        /*06de*/ 	.short	(.L_66 - .L_65)


	//   ....[0]....
.L_65:
        /*06e0*/ 	.word	0xffffffff


	//   ....[1]....
        /*06e4*/ 	.word	0xffffffff


	//   ....[2]....
        /*06e8*/ 	.word	0xffffffff


	//   ....[3]....
        /*06ec*/ 	.word	0xffffffff


	//   ....[4]....
        /*06f0*/ 	.word	0xffffffff


	//   ....[5]....
        /*06f4*/ 	.word	0xffffffff


	//   ....[6]....
        /*06f8*/ 	.word	0xffffffff


	//   ....[7]....
        /*06fc*/ 	.word	0xffffffff


	//   ....[8]....
        /*0700*/ 	.word	0xffffffff


	//   ....[9]....
        /*0704*/ 	.word	0xffffffff


	//   ....[10]....
        /*0708*/ 	.word	0xffffffff


	//   ....[11]....
        /*070c*/ 	.word	0xffffffff


	//   ....[12]....
        /*0710*/ 	.word	0xffffffff


	//   ....[13]....
        /*0714*/ 	.word	0xffffffff


	//   ....[14]....
        /*0718*/ 	.word	0xffffffff


	//   ....[15]....
        /*071c*/ 	.word	0xffffffff


	//   ....[16]....
        /*0720*/ 	.word	0xffffffff


	//   ....[17]....
        /*0724*/ 	.word	0xffffffff


	//   ....[18]....
        /*0728*/ 	.word	0xffffffff


	//   ....[19]....
        /*072c*/ 	.word	0xffffffff


	//----- nvinfo : EIATTR_COOP_GROUP_INSTR_OFFSETS
	.align		4
.L_66:
        /*0730*/ 	.byte	0x04, 0x28
        /*0732*/ 	.short	(.L_68 - .L_67)


	//   ....[0]....
.L_67:
        /*0734*/ 	.word	0x00004970


	//   ....[1]....
        /*0738*/ 	.word	0x00004980


	//   ....[2]....
        /*073c*/ 	.word	0x00004990


	//   ....[3]....
        /*0740*/ 	.word	0x000049a0


	//   ....[4]....
        /*0744*/ 	.word	0x000049f0


	//   ....[5]....
        /*0748*/ 	.word	0x00004a00


	//   ....[6]....
        /*074c*/ 	.word	0x00004a10


	//   ....[7]....
        /*0750*/ 	.word	0x00004a20


	//   ....[8]....
        /*0754*/ 	.word	0x00004ae0


	//   ....[9]....
        /*0758*/ 	.word	0x00004b00


	//   ....[10]....
        /*075c*/ 	.word	0x00004f80


	//   ....[11]....
        /*0760*/ 	.word	0x00004f90


	//   ....[12]....
        /*0764*/ 	.word	0x00004fa0


	//   ....[13]....
        /*0768*/ 	.word	0x00004fb0


	//   ....[14]....
        /*076c*/ 	.word	0x00005000


	//   ....[15]....
        /*0770*/ 	.word	0x00005010


	//   ....[16]....
        /*0774*/ 	.word	0x00005020


	//   ....[17]....
        /*0778*/ 	.word	0x00005030


	//   ....[18]....
        /*077c*/ 	.word	0x000050f0


	//   ....[19]....
        /*0780*/ 	.word	0x00005110


	//----- nvinfo : EIATTR_EXIT_INSTR_OFFSETS
	.align		4
.L_68:
        /*0784*/ 	.byte	0x04, 0x1c
        /*0786*/ 	.short	(.L_70 - .L_69)


	//   ....[0]....
.L_69:
        /*0788*/ 	.word	0x000083c0


	//   ....[1]....
        /*078c*/ 	.word	0x00008460


	//----- nvinfo : EIATTR_REQNTID
	.align		4
.L_70:
        /*0790*/ 	.byte	0x04, 0x10
        /*0792*/ 	.short	(.L_72 - .L_71)
.L_71:
        /*0794*/ 	.word	0x00000080
        /*0798*/ 	.word	0x00000001
        /*079c*/ 	.word	0x00000001
.L_72:


//--------------------- .nv.callgraph             --------------------------
	.section	.nv.callgraph,"",@"SHT_CUDA_CALLGRAPH"
	.align	4
	.sectionentsize	8
	.align		4
        /*0000*/ 	.word	0x00000000
	.align		4
        /*0004*/ 	.word	0xffffffff
	.align		4
        /*0008*/ 	.word	0x00000000
	.align		4
        /*000c*/ 	.word	0xfffffffe
	.align		4
        /*0010*/ 	.word	0x00000000
	.align		4
        /*0014*/ 	.word	0xfffffffd
	.align		4
        /*0018*/ 	.word	0x00000000
	.align		4
        /*001c*/ 	.word	0xfffffffc


//--------------------- .nv.rel.action            --------------------------
	.section	.nv.rel.action,"",@"SHT_CUDA_RELOCINFO"
	.align	8
	.sectionentsize	8
        /*0000*/ 	.byte	0x73, 0x00, 0x00, 0x00, 0x00, 0x00, 0x00, 0x00, 0x00, 0x00, 0x00, 0x11, 0x25, 0x00, 0x05, 0x36


//--------------------- .nv.constant4             --------------------------
	.section	.nv.constant4,"a",@progbits
	.align	8
	.align		8
.nv.constant4:
        /*0000*/ 	.dword	_$_str


//--------------------- .nv.constant0.attn_fwd    --------------------------
	.section	.nv.constant0.attn_fwd,"a",@progbits
	.sectionflags	@""
	.align	4
.nv.constant0.attn_fwd:
	.zero		488


//--------------------- .text.attn_fwd            --------------------------
	.section	.text.attn_fwd,"ax",@progbits
	.sectioninfo	@"SHI_REGISTERS=255"
	.align	128
        .global         attn_fwd
        .type           attn_fwd,@function
        .size           attn_fwd,(.L_x_3 - attn_fwd)
        .other          attn_fwd,@"STO_CUDA_ENTRY STV_DEFAULT"
attn_fwd:
.text.attn_fwd:
[----:B------:R-:W-:Y:S02]  /*0000*/  IMAD.MOV.U32 R1, RZ, RZ, c[0x0][0x28] ;  /* 0x00000a00ff017624 */ /* 0x000fe400078e00ff */
[----:B------:R-:W0:Y:S01]  /*0010*/  S2R R241, SR_TID.X ;  /* 0x0000000000f17919 */ /* 0x000e220000002100 */
[----:B------:R-:W-:Y:S01]  /*0020*/  MOV R21, c[0x0][0x198] ;  /* 0x0000660000157a02 */ /* 0x000fe20000000f00 */
[----:B------:R-:W-:Y:S01]  /*0030*/  ULDC.64 UR4, c[0x0][0x118] ;  /* 0x0000460000047ab9 */ /* 0x000fe20000000a00 */
[----:B------:R-:W-:Y:S01]  /*0040*/  IADD3 R1, R1, -0x278, RZ ;  /* 0xfffffd8801017810 */ /* 0x000fe20007ffe0ff */
[----:B------:R-:W1:Y:S04]  /*0050*/  S2R R3, SR_CTAID.X ;  /* 0x0000000000037919 */ /* 0x000e680000002500 */
[----:B------:R-:W2:Y:S01]  /*0060*/  S2R R22, SR_CTAID.Y ;  /* 0x0000000000167919 */ /* 0x000ea20000002600 */
[----:B0-----:R-:W-:Y:S02]  /*0070*/  LOP3.LUT R16, R241, 0x1f, RZ, 0xc0, !PT ;  /* 0x0000001ff1107812 */ /* 0x001fe400078ec0ff */
[----:B------:R-:W-:-:S03]  /*0080*/  SHF.R.U32.HI R17, RZ, 0x5, R241 ;  /* 0x00000005ff117819 */ /* 0x000fc600000116f1 */
[----:B-1----:R-:W-:Y:S01]  /*0090*/  IMAD R2, R3, 0x20, R16 ;  /* 0x0000002003027824 */ /* 0x002fe200078e0210 */
[----:B------:R-:W-:Y:S01]  /*00a0*/  SGXT.U32 R17, R17, 0x2 ;  /* 0x000000021111781a */ /* 0x000fe20000000000 */
[----:B--2---:R-:W-:Y:S02]  /*00b0*/  IMAD R0, R22, c[0x0][0x190], RZ ;  /* 0x0000640016007a24 */ /* 0x004fe400078e02ff */
[----:B------:R-:W-:Y:S02]  /*00c0*/  IMAD R3, R2, c[0x0][0x194], RZ ;  /* 0x0000650002037a24 */ /* 0x000fe400078e02ff */
[----:B------:R-:W-:Y:S02]  /*00d0*/  IMAD R4, R17, c[0x0][0x198], RZ ;  /* 0x0000660011047a24 */ /* 0x000fe400078e02ff */
[C---:B------:R-:W-:Y:S02]  /*00e0*/  IMAD.SHL.U32 R2, R0.reuse, 0x2, RZ ;  /* 0x0000000200027824 */ /* 0x040fe400078e00ff */
[----:B------:R-:W-:Y:S01]  /*00f0*/  IMAD.SHL.U32 R5, R3, 0x2, RZ ;  /* 0x0000000203057824 */ /* 0x000fe200078e00ff */
[----:B------:R-:W-:Y:S01]  /*0100*/  LEA R8, R21, R4, 0x2 ;  /* 0x0000000415087211 */ /* 0x000fe200078e10ff */
[----:B------:R-:W-:-:S03]  /*0110*/  IMAD.HI R0, R0, 0x2, RZ ;  /* 0x0000000200007827 */ /* 0x000fc600078e02ff */
[----:B------:R-:W-:Y:S01]  /*0120*/  IADD3 R75, P0, P1, R5, c[0x0][0x160], R2 ;  /* 0x00005800054b7a10 */ /* 0x000fe2000791e002 */
[----:B------:R-:W-:-:S04]  /*0130*/  IMAD.HI R3, R3, 0x2, RZ ;  /* 0x0000000203037827 */ /* 0x000fc800078e02ff */
[----:B------:R-:W-:Y:S01]  /*0140*/  IMAD R5, R21, 0x4, R8 ;  /* 0x0000000415057824 */ /* 0x000fe200078e0208 */
[----:B------:R-:W-:Y:S02]  /*0150*/  IADD3.X R77, R3, c[0x0][0x164], R0, P0, P1 ;  /* 0x00005900034d7a10 */ /* 0x000fe400007e2400 */
[CC--:B------:R-:W-:Y:S01]  /*0160*/  LEA R2, P0, R4.reuse, R75.reuse, 0x1 ;  /* 0x0000004b04027211 */ /* 0x0c0fe200078008ff */
[----:B------:R-:W-:Y:S01]  /*0170*/  IMAD R0, R21, 0x4, R5 ;  /* 0x0000000415007824 */ /* 0x000fe200078e0205 */
[C---:B------:R-:W-:Y:S02]  /*0180*/  LEA R6, P1, R5.reuse, R75, 0x1 ;  /* 0x0000004b05067211 */ /* 0x040fe400078208ff */
[----:B------:R-:W-:Y:S02]  /*0190*/  LEA.HI.X.SX32 R3, R4, R77, 0x1, P0 ;  /* 0x0000004d04037211 */ /* 0x000fe400000f0eff */
[C---:B------:R-:W-:Y:S02]  /*01a0*/  LEA R4, P0, R8.reuse, R75, 0x1 ;  /* 0x0000004b08047211 */ /* 0x040fe400078008ff */
[-C--:B------:R-:W-:Y:S01]  /*01b0*/  LEA.HI.X.SX32 R7, R5, R77.reuse, 0x1, P1 ;  /* 0x0000004d05077211 */ /* 0x080fe200008f0eff */
[----:B------:R0:W2:Y:S01]  /*01c0*/  LDG.E.U16 R23, [R2.64] ;  /* 0x0000000402177981 */ /* 0x0000a2000c1e1500 */
[----:B------:R-:W-:-:S02]  /*01d0*/  LEA.HI.X.SX32 R5, R8, R77, 0x1, P0 ;  /* 0x0000004d08057211 */ /* 0x000fc400000f0eff */
[C---:B------:R-:W-:Y:S01]  /*01e0*/  LEA R8, P0, R0.reuse, R75, 0x1 ;  /* 0x0000004b00087211 */ /* 0x040fe200078008ff */
[----:B------:R1:W3:Y:S01]  /*01f0*/  LDG.E.U16 R27, [R6.64] ;  /* 0x00000004061b7981 */ /* 0x0002e2000c1e1500 */
[C---:B------:R-:W-:Y:S02]  /*0200*/  LEA R11, R21.reuse, R0, 0x2 ;  /* 0x00000000150b7211 */ /* 0x040fe400078e10ff */
[----:B------:R-:W-:Y:S01]  /*0210*/  LEA.HI.X.SX32 R9, R0, R77, 0x1, P0 ;  /* 0x0000004d00097211 */ /* 0x000fe200000f0eff */
[----:B------:R4:W5:Y:S02]  /*0220*/  LDG.E.U16 R25, [R4.64] ;  /* 0x0000000404197981 */ /* 0x000964000c1e1500 */
[----:B------:R-:W-:Y:S01]  /*0230*/  IMAD R0, R21, 0x4, R11 ;  /* 0x0000000415007824 */ /* 0x000fe200078e020b */
[----:B------:R-:W-:Y:S01]  /*0240*/  LEA R10, P0, R11, R75, 0x1 ;  /* 0x0000004b0b0a7211 */ /* 0x000fe200078008ff */
[----:B------:R1:W5:Y:S02]  /*0250*/  LDG.E.U16 R29, [R8.64] ;  /* 0x00000004081d7981 */ /* 0x000364000c1e1500 */
[----:B------:R-:W-:Y:S01]  /*0260*/  IMAD R13, R21, 0x4, R0 ;  /* 0x00000004150d7824 */ /* 0x000fe200078e0200 */
[----:B------:R-:W-:-:S02]  /*0270*/  LEA.HI.X.SX32 R11, R11, R77, 0x1, P0 ;  /* 0x0000004d0b0b7211 */ /* 0x000fc400000f0eff */
[C---:B0-----:R-:W-:Y:S02]  /*0280*/  LEA R2, P0, R0.reuse, R75, 0x1 ;  /* 0x0000004b00027211 */ /* 0x041fe400078008ff */
[C---:B------:R-:W-:Y:S01]  /*0290*/  LEA R14, R21.reuse, R13, 0x2 ;  /* 0x0000000d150e7211 */ /* 0x040fe200078e10ff */
[----:B------:R0:W5:Y:S01]  /*02a0*/  LDG.E.U16 R31, [R10.64] ;  /* 0x000000040a1f7981 */ /* 0x000162000c1e1500 */
[----:B------:R-:W-:Y:S02]  /*02b0*/  LEA.HI.X.SX32 R3, R0, R77, 0x1, P0 ;  /* 0x0000004d00037211 */ /* 0x000fe400000f0eff */
[CC--:B-1----:R-:W-:Y:S01]  /*02c0*/  LEA R6, P0, R14.reuse, R75.reuse, 0x1 ;  /* 0x0000004b0e067211 */ /* 0x0c2fe200078008ff */
[----:B------:R-:W-:Y:S01]  /*02d0*/  IMAD R0, R21, 0x4, R14 ;  /* 0x0000000415007824 */ /* 0x000fe200078e020e */
[----:B------:R-:W-:Y:S01]  /*02e0*/  LEA R12, P1, R13, R75, 0x1 ;  /* 0x0000004b0d0c7211 */ /* 0x000fe200078208ff */
[----:B------:R1:W5:Y:S01]  /*02f0*/  LDG.E.U16 R33, [R2.64] ;  /* 0x0000000402217981 */ /* 0x000362000c1e1500 */
[----:B------:R-:W-:Y:S01]  /*0300*/  LEA.HI.X.SX32 R7, R14, R77, 0x1, P0 ;  /* 0x0000004d0e077211 */ /* 0x000fe200000f0eff */
[----:B------:R-:W-:Y:S01]  /*0310*/  IMAD R9, R21, 0x4, R0 ;  /* 0x0000000415097824 */ /* 0x000fe200078e0200 */
[----:B----4-:R-:W-:-:S02]  /*0320*/  LEA R4, P0, R0, R75, 0x1 ;  /* 0x0000004b00047211 */ /* 0x010fc400078008ff */
[-C--:B------:R-:W-:Y:S01]  /*0330*/  LEA.HI.X.SX32 R13, R13, R77.reuse, 0x1, P1 ;  /* 0x0000004d0d0d7211 */ /* 0x080fe200008f0eff */
[----:B------:R4:W5:Y:S01]  /*0340*/  LDG.E.U16 R37, [R6.64] ;  /* 0x0000000406257981 */ /* 0x000962000c1e1500 */
[----:B------:R-:W-:Y:S02]  /*0350*/  LEA.HI.X.SX32 R5, R0, R77, 0x1, P0 ;  /* 0x0000004d00057211 */ /* 0x000fe400000f0eff */
[----:B------:R-:W-:Y:S01]  /*0360*/  LEA R0, R21, R9, 0x2 ;  /* 0x0000000915007211 */ /* 0x000fe200078e10ff */
[----:B------:R4:W5:Y:S01]  /*0370*/  LDG.E.U16 R35, [R12.64] ;  /* 0x000000040c237981 */ /* 0x000962000c1e1500 */
[-C--:B------:R-:W-:Y:S02]  /*0380*/  LEA R8, P0, R9, R75.reuse, 0x1 ;  /* 0x0000004b09087211 */ /* 0x080fe400078008ff */
[C---:B0-----:R-:W-:Y:S01]  /*0390*/  LEA R10, P1, R0.reuse, R75, 0x1 ;  /* 0x0000004b000a7211 */ /* 0x041fe200078208ff */
[----:B------:R-:W-:Y:S01]  /*03a0*/  IMAD R14, R21, 0x4, R0 ;  /* 0x00000004150e7824 */ /* 0x000fe200078e0200 */
[-C--:B------:R-:W-:Y:S01]  /*03b0*/  LEA.HI.X.SX32 R9, R9, R77.reuse, 0x1, P0 ;  /* 0x0000004d09097211 */ /* 0x080fe200000f0eff */
[----:B------:R0:W5:Y:S01]  /*03c0*/  LDG.E.U16 R39, [R4.64] ;  /* 0x0000000404277981 */ /* 0x000162000c1e1500 */
[----:B------:R-:W-:Y:S01]  /*03d0*/  LEA.HI.X.SX32 R11, R0, R77, 0x1, P1 ;  /* 0x0000004d000b7211 */ /* 0x000fe200008f0eff */
[----:B------:R-:W-:Y:S01]  /*03e0*/  IMAD R0, R21, 0x4, R14 ;  /* 0x0000000415007824 */ /* 0x000fe200078e020e */
[C---:B-1----:R-:W-:Y:S01]  /*03f0*/  LEA R2, P0, R14.reuse, R75, 0x1 ;  /* 0x0000004b0e027211 */ /* 0x042fe200078008ff */
[----:B------:R1:W5:Y:S03]  /*0400*/  LDG.E.U16 R41, [R8.64] ;  /* 0x0000000408297981 */ /* 0x000366000c1e1500 */
[----:B------:R-:W-:Y:S01]  /*0410*/  LEA.HI.X.SX32 R3, R14, R77, 0x1, P0 ;  /* 0x0000004d0e037211 */ /* 0x000fe200000f0eff */
[----:B------:R1:W5:Y:S01]  /*0420*/  LDG.E.U16 R43, [R10.64] ;  /* 0x000000040a2b7981 */ /* 0x000362000c1e1500 */
[----:B----4-:R-:W-:-:S02]  /*0430*/  LEA R6, P0, R0, R75, 0x1 ;  /* 0x0000004b00067211 */ /* 0x010fc400078008ff */
[----:B------:R-:W-:Y:S01]  /*0440*/  LEA R13, R21, R0, 0x2 ;  /* 0x00000000150d7211 */ /* 0x000fe200078e10ff */
[----:B------:R4:W5:Y:S01]  /*0450*/  LDG.E.U16 R45, [R2.64] ;  /* 0x00000004022d7981 */ /* 0x000962000c1e1500 */
[----:B------:R-:W-:-:S03]  /*0460*/  LEA.HI.X.SX32 R7, R0, R77, 0x1, P0 ;  /* 0x0000004d00077211 */ /* 0x000fc600000f0eff */
[----:B------:R-:W-:Y:S01]  /*0470*/  IMAD R0, R21, 0x4, R13 ;  /* 0x0000000415007824 */ /* 0x000fe200078e020d */
[-C--:B0-----:R-:W-:Y:S01]  /*0480*/  LEA R4, P0, R13, R75.reuse, 0x1 ;  /* 0x0000004b0d047211 */ /* 0x081fe200078008ff */
[----:B------:R0:W5:Y:S02]  /*0490*/  LDG.E.U16 R47, [R6.64] ;  /* 0x00000004062f7981 */ /* 0x000164000c1e1500 */
[----:B------:R-:W-:Y:S01]  /*04a0*/  IMAD R14, R21, 0x4, R0 ;  /* 0x00000004150e7824 */ /* 0x000fe200078e0200 */
[C---:B------:R-:W-:Y:S02]  /*04b0*/  LEA R12, P1, R0.reuse, R75, 0x1 ;  /* 0x0000004b000c7211 */ /* 0x040fe400078208ff */
[-C--:B------:R-:W-:Y:S02]  /*04c0*/  LEA.HI.X.SX32 R5, R13, R77.reuse, 0x1, P0 ;  /* 0x0000004d0d057211 */ /* 0x080fe400000f0eff */
[----:B------:R-:W-:Y:S02]  /*04d0*/  LEA.HI.X.SX32 R13, R0, R77, 0x1, P1 ;  /* 0x0000004d000d7211 */ /* 0x000fe400008f0eff */
[----:B------:R-:W-:Y:S01]  /*04e0*/  LEA R0, R21, R14, 0x2 ;  /* 0x0000000e15007211 */ /* 0x000fe200078e10ff */
[----:B------:R0:W5:Y:S01]  /*04f0*/  LDG.E.U16 R49, [R4.64] ;  /* 0x0000000404317981 */ /* 0x000162000c1e1500 */
[----:B-1----:R-:W-:-:S03]  /*0500*/  LEA R8, P0, R14, R75, 0x1 ;  /* 0x0000004b0e087211 */ /* 0x002fc600078008ff */
[C---:B------:R-:W-:Y:S01]  /*0510*/  IMAD R10, R21.reuse, 0x4, R0 ;  /* 0x00000004150a7824 */ /* 0x040fe200078e0200 */
[----:B------:R-:W-:Y:S01]  /*0520*/  LEA.HI.X.SX32 R9, R14, R77, 0x1, P0 ;  /* 0x0000004d0e097211 */ /* 0x000fe200000f0eff */
[----:B------:R1:W5:Y:S01]  /*0530*/  LDG.E.U16 R51, [R12.64] ;  /* 0x000000040c337981 */ /* 0x000362000c1e1500 */
[C---:B----4-:R-:W-:Y:S01]  /*0540*/  LEA R2, P0, R0.reuse, R75, 0x1 ;  /* 0x0000004b00027211 */ /* 0x050fe200078008ff */
[C---:B------:R-:W-:Y:S02]  /*0550*/  IMAD R11, R21.reuse, 0x4, R10 ;  /* 0x00000004150b7824 */ /* 0x040fe400078e020a */
[----:B------:R4:W5:Y:S01]  /*0560*/  LDG.E.U16 R53, [R8.64] ;  /* 0x0000000408357981 */ /* 0x000962000c1e1500 */
[----:B------:R-:W-:Y:S02]  /*0570*/  LEA.HI.X.SX32 R3, R0, R77, 0x1, P0 ;  /* 0x0000004d00037211 */ /* 0x000fe400000f0eff */
[C---:B------:R-:W-:Y:S02]  /*0580*/  LEA R0, R21.reuse, R11, 0x2 ;  /* 0x0000000b15007211 */ /* 0x040fe400078e10ff */
[-C--:B0-----:R-:W-:Y:S01]  /*0590*/  LEA R6, P0, R10, R75.reuse, 0x1 ;  /* 0x0000004b0a067211 */ /* 0x081fe200078008ff */
[----:B------:R0:W5:Y:S02]  /*05a0*/  LDG.E.U16 R55, [R2.64] ;  /* 0x0000000402377981 */ /* 0x000164000c1e1500 */
[----:B------:R-:W-:Y:S01]  /*05b0*/  IMAD R14, R21, 0x4, R0 ;  /* 0x00000004150e7824 */ /* 0x000fe200078e0200 */
[----:B------:R-:W-:-:S03]  /*05c0*/  LEA R4, P1, R11, R75, 0x1 ;  /* 0x0000004b0b047211 */ /* 0x000fc600078208ff */
[C---:B------:R-:W-:Y:S01]  /*05d0*/  IMAD R15, R21.reuse, 0x4, R14 ;  /* 0x00000004150f7824 */ /* 0x040fe200078e020e */
[----:B------:R-:W-:Y:S02]  /*05e0*/  LEA.HI.X.SX32 R7, R10, R77, 0x1, P0 ;  /* 0x0000004d0a077211 */ /* 0x000fe400000f0eff */
[C---:B------:R-:W-:Y:S02]  /*05f0*/  LEA R10, P0, R0.reuse, R75, 0x1 ;  /* 0x0000004b000a7211 */ /* 0x040fe400078008ff */
[----:B-1----:R-:W-:Y:S01]  /*0600*/  LEA R13, R21, R15, 0x2 ;  /* 0x0000000f150d7211 */ /* 0x002fe200078e10ff */
[----:B------:R1:W5:Y:S01]  /*0610*/  LDG.E.U16 R57, [R6.64] ;  /* 0x0000000406397981 */ /* 0x000362000c1e1500 */
[-C--:B------:R-:W-:Y:S02]  /*0620*/  LEA.HI.X.SX32 R5, R11, R77.reuse, 0x1, P1 ;  /* 0x0000004d0b057211 */ /* 0x080fe400008f0eff */
[----:B------:R-:W-:Y:S01]  /*0630*/  LEA.HI.X.SX32 R11, R0, R77, 0x1, P0 ;  /* 0x0000004d000b7211 */ /* 0x000fe200000f0eff */
[C---:B------:R-:W-:Y:S01]  /*0640*/  IMAD R0, R21.reuse, 0x4, R13 ;  /* 0x0000000415007824 */ /* 0x040fe200078e020d */
[C---:B----4-:R-:W-:Y:S01]  /*0650*/  LEA R8, P0, R14.reuse, R75, 0x1 ;  /* 0x0000004b0e087211 */ /* 0x050fe200078008ff */
[----:B------:R4:W5:Y:S03]  /*0660*/  LDG.E.U16 R59, [R4.64] ;  /* 0x00000004043b7981 */ /* 0x000966000c1e1500 */
[----:B------:R-:W-:Y:S01]  /*0670*/  LEA.HI.X.SX32 R9, R14, R77, 0x1, P0 ;  /* 0x0000004d0e097211 */ /* 0x000fe200000f0eff */
[----:B------:R-:W-:Y:S01]  /*0680*/  IMAD R14, R21, 0x4, R0 ;  /* 0x00000004150e7824 */ /* 0x000fe200078e0200 */
[----:B0-----:R-:W-:Y:S01]  /*0690*/  LEA R2, P0, R15, R75, 0x1 ;  /* 0x0000004b0f027211 */ /* 0x001fe200078008ff */
[----:B------:R0:W5:Y:S03]  /*06a0*/  LDG.E.U16 R61, [R10.64] ;  /* 0x000000040a3d7981 */ /* 0x000166000c1e1500 */
[----:B------:R-:W-:Y:S01]  /*06b0*/  LEA R18, R21, R14, 0x2 ;  /* 0x0000000e15127211 */ /* 0x000fe200078e10ff */
[----:B------:R0:W5:Y:S01]  /*06c0*/  LDG.E.U16 R63, [R8.64] ;  /* 0x00000004083f7981 */ /* 0x000162000c1e1500 */
[----:B------:R-:W-:-:S03]  /*06d0*/  LEA.HI.X.SX32 R3, R15, R77, 0x1, P0 ;  /* 0x0000004d0f037211 */ /* 0x000fc600000f0eff */
[C---:B------:R-:W-:Y:S01]  /*06e0*/  IMAD R15, R21.reuse, 0x4, R18 ;  /* 0x00000004150f7824 */ /* 0x040fe200078e0212 */
[CC--:B-1----:R-:W-:Y:S01]  /*06f0*/  LEA R6, P0, R14.reuse, R75.reuse, 0x1 ;  /* 0x0000004b0e067211 */ /* 0x0c2fe200078008ff */
[----:B------:R1:W5:Y:S02]  /*0700*/  LDG.E.U16 R65, [R2.64] ;  /* 0x0000000402417981 */ /* 0x000364000c1e1500 */
[----:B------:R-:W-:Y:S01]  /*0710*/  IMAD R19, R21, 0x4, R15 ;  /* 0x0000000415137824 */ /* 0x000fe200078e020f */
[----:B------:R-:W-:Y:S02]  /*0720*/  LEA R12, P1, R13, R75, 0x1 ;  /* 0x0000004b0d0c7211 */ /* 0x000fe400078208ff */
[----:B------:R-:W-:Y:S02]  /*0730*/  LEA.HI.X.SX32 R7, R14, R77, 0x1, P0 ;  /* 0x0000004d0e077211 */ /* 0x000fe400000f0eff */
[----:B----4-:R-:W-:Y:S02]  /*0740*/  LEA R5, R21, R19, 0x2 ;  /* 0x0000001315057211 */ /* 0x010fe400078e10ff */
[----:B0-----:R-:W-:Y:S01]  /*0750*/  LEA R10, P0, R15, R75, 0x1 ;  /* 0x0000004b0f0a7211 */ /* 0x001fe200078008ff */
[----:B------:R0:W4:Y:S01]  /*0760*/  LDG.E.U16 R69, [R6.64] ;  /* 0x0000000406457981 */ /* 0x000122000c1e1500 */
[-C--:B------:R-:W-:Y:S01]  /*0770*/  LEA.HI.X.SX32 R13, R13, R77.reuse, 0x1, P1 ;  /* 0x0000004d0d0d7211 */ /* 0x080fe200008f0eff */
[----:B------:R-:W-:Y:S01]  /*0780*/  IMAD R20, R21, 0x4, R5 ;  /* 0x0000000415147824 */ /* 0x000fe200078e0205 */
[----:B------:R-:W-:-:S02]  /*0790*/  LEA.HI.X.SX32 R11, R15, R77, 0x1, P0 ;  /* 0x0000004d0f0b7211 */ /* 0x000fc400000f0eff */
[-C--:B------:R-:W-:Y:S01]  /*07a0*/  LEA R8, P1, R5, R75.reuse, 0x1 ;  /* 0x0000004b05087211 */ /* 0x080fe200078208ff */
[----:B------:R-:W-:Y:S01]  /*07b0*/  IMAD R15, R21, 0x4, R20 ;  /* 0x00000004150f7824 */ /* 0x000fe200078e0214 */
[C---:B------:R-:W-:Y:S01]  /*07c0*/  LEA R4, P0, R0.reuse, R75, 0x1 ;  /* 0x0000004b00047211 */ /* 0x040fe200078008ff */
[----:B------:R0:W4:Y:S01]  /*07d0*/  LDG.E.U16 R67, [R12.64] ;  /* 0x000000040c437981 */ /* 0x000122000c1e1500 */
[-C--:B------:R-:W-:Y:S02]  /*07e0*/  LEA.HI.X.SX32 R9, R5, R77.reuse, 0x1, P1 ;  /* 0x0000004d05097211 */ /* 0x080fe400008f0eff */
[----:B------:R-:W-:Y:S01]  /*07f0*/  LEA.HI.X.SX32 R5, R0, R77, 0x1, P0 ;  /* 0x0000004d00057211 */ /* 0x000fe200000f0eff */
[----:B------:R0:W4:Y:S01]  /*0800*/  LDG.E.U16 R71, [R10.64] ;  /* 0x000000040a477981 */ /* 0x000122000c1e1500 */
[-C--:B-1----:R-:W-:Y:S02]  /*0810*/  LEA R2, P0, R18, R75.reuse, 0x1 ;  /* 0x0000004b12027211 */ /* 0x082fe400078008ff */
[----:B0-----:R-:W-:Y:S01]  /*0820*/  LEA R6, P1, R19, R75, 0x1 ;  /* 0x0000004b13067211 */ /* 0x001fe200078208ff */
[----:B------:R0:W4:Y:S01]  /*0830*/  LDG.E.U16 R9, [R8.64] ;  /* 0x0000000408097981 */ /* 0x000122000c1e1500 */
[----:B------:R-:W-:-:S02]  /*0840*/  LEA R21, R21, R15, 0x2 ;  /* 0x0000000f15157211 */ /* 0x000fc400078e10ff */
[----:B------:R-:W-:Y:S01]  /*0850*/  LEA R14, P2, R15, R75, 0x1 ;  /* 0x0000004b0f0e7211 */ /* 0x000fe200078408ff */
[----:B------:R1:W4:Y:S01]  /*0860*/  LDG.E.U16 R5, [R4.64] ;  /* 0x0000000404057981 */ /* 0x000322000c1e1500 */
[-C--:B------:R-:W-:Y:S02]  /*0870*/  LEA.HI.X.SX32 R3, R18, R77.reuse, 0x1, P0 ;  /* 0x0000004d12037211 */ /* 0x080fe400000f0eff */
[----:B------:R-:W-:Y:S02]  /*0880*/  LEA.HI.X.SX32 R7, R19, R77, 0x1, P1 ;  /* 0x0000004d13077211 */ /* 0x000fe400008f0eff */
[-C--:B------:R-:W-:Y:S02]  /*0890*/  LEA R12, P0, R20, R75.reuse, 0x1 ;  /* 0x0000004b140c7211 */ /* 0x080fe400078008ff */
[----:B------:R-:W-:Y:S01]  /*08a0*/  LEA R10, P1, R21, R75, 0x1 ;  /* 0x0000004b150a7211 */ /* 0x000fe200078208ff */
[----:B------:R0:W4:Y:S01]  /*08b0*/  LDG.E.U16 R3, [R2.64] ;  /* 0x0000000402037981 */ /* 0x000122000c1e1500 */
[----:B------:R-:W-:-:S02]  /*08c0*/  LEA.HI.X.SX32 R15, R15, R77, 0x1, P2 ;  /* 0x0000004d0f0f7211 */ /* 0x000fc400010f0eff */
[-C--:B------:R-:W-:Y:S01]  /*08d0*/  LEA.HI.X.SX32 R13, R20, R77.reuse, 0x1, P0 ;  /* 0x0000004d140d7211 */ /* 0x080fe200000f0eff */
[----:B------:R0:W4:Y:S01]  /*08e0*/  LDG.E.U16 R19, [R6.64] ;  /* 0x0000000406137981 */ /* 0x000122000c1e1500 */
[----:B------:R-:W-:-:S03]  /*08f0*/  LEA.HI.X.SX32 R11, R21, R77, 0x1, P1 ;  /* 0x0000004d150b7211 */ /* 0x000fc600008f0eff */
[----:B------:R0:W4:Y:S04]  /*0900*/  LDG.E.U16 R73, [R14.64] ;  /* 0x000000040e497981 */ /* 0x000128000c1e1500 */
[----:B------:R1:W4:Y:S04]  /*0910*/  LDG.E.U16 R21, [R10.64] ;  /* 0x000000040a157981 */ /* 0x000328000c1e1500 */
[----:B0-----:R0:W4:Y:S01]  /*0920*/  LDG.E.U16 R15, [R12.64] ;  /* 0x000000040c0f7981 */ /* 0x001122000c1e1500 */
[----:B------:R-:W-:Y:S02]  /*0930*/  LOP3.LUT R0, R241, 0x3f, RZ, 0xc0, !PT ;  /* 0x0000003ff1007812 */ /* 0x000fe400078ec0ff */
[----:B------:R-:W-:-:S03]  /*0940*/  SHF.R.S32.HI R14, RZ, 0x6, R241 ;  /* 0x00000006ff0e7819 */ /* 0x000fc600000114f1 */
[----:B------:R-:W-:Y:S01]  /*0950*/  IMAD.SHL.U32 R75, R0, 0x2, RZ ;  /* 0x00000002004b7824 */ /* 0x000fe200078e00ff */
[----:B------:R-:W-:-:S04]  /*0960*/  SGXT R14, R14, 0x1 ;  /* 0x000000010e0e781a */ /* 0x000fc80000000200 */
[----:B------:R-:W-:-:S04]  /*0970*/  LOP3.LUT R14, R75, 0x90, R14, 0x78, !PT ;  /* 0x000000904b0e7812 */ /* 0x000fc800078e780e */
[----:B------:R-:W-:Y:S01]  /*0980*/  LOP3.LUT R252, R14, 0x20, RZ, 0x3c, !PT ;  /* 0x000000200efc7812 */ /* 0x000fe200078e3cff */
[----:B-1----:R-:W-:-:S05]  /*0990*/  IMAD.MOV.U32 R4, RZ, RZ, c[0x0][0x1d0] ;  /* 0x00007400ff047624 */ /* 0x002fca00078e00ff */
[----:B------:R-:W-:Y:S01]  /*09a0*/  ISETP.GE.AND P0, PT, R4, 0x1, PT ;  /* 0x000000010400780c */ /* 0x000fe20003f06270 */
[----:B0-----:R-:W-:Y:S01]  /*09b0*/  IMAD.MOV.U32 R12, RZ, RZ, -0x800000 ;  /* 0xff800000ff0c7424 */ /* 0x001fe200078e00ff */
[----:B------:R-:W-:Y:S01]  /*09c0*/  MOV R13, 0x3f800000 ;  /* 0x3f800000000d7802 */ /* 0x000fe20000000f00 */
[----:B------:R-:W-:Y:S01]  /*09d0*/  IMAD.MOV.U32 R11, RZ, RZ, -0x800000 ;  /* 0xff800000ff0b7424 */ /* 0x000fe200078e00ff */
[----:B------:R-:W-:Y:S01]  /*09e0*/  MOV R10, 0xff800000 ;  /* 0xff800000000a7802 */ /* 0x000fe20000000f00 */
[----:B------:R-:W-:Y:S01]  /*09f0*/  IMAD.MOV.U32 R8, RZ, RZ, 0x3f800000 ;  /* 0x3f800000ff087424 */ /* 0x000fe200078e00ff */
[----:B------:R-:W-:Y:S01]  /*0a00*/  MOV R7, 0x3f800000 ;  /* 0x3f80000000077802 */ /* 0x000fe20000000f00 */
[----:B------:R-:W-:Y:S01]  /*0a10*/  IMAD.MOV.U32 R6, RZ, RZ, 0x3f800000 ;  /* 0x3f800000ff067424 */ /* 0x000fe200078e00ff */
[----:B------:R-:W-:Y:S01]  /*0a20*/  CS2R R92, SRZ ;  /* 0x00000000005c7805 */ /* 0x000fe2000001ff00 */
        /* <DEDUP_REMOVED lines=15> */
[----:B------:R-:W-:Y:S01]  /*0b20*/  LOP3.LUT R64, R241, 0x7f, RZ, 0xc0, !PT ;  /* 0x0000007ff1407812 */ /* 0x000fe200078ec0ff */
[----:B------:R-:W-:Y:S01]  /*0b30*/  IMAD R2, R17, c[0x0][0x1c8], RZ ;  /* 0x0000720011027a24 */ /* 0x000fe200078e02ff */
[----:B------:R-:W-:Y:S01]  /*0b40*/  LOP3.LUT R38, R241, 0x60, RZ, 0xc0, !PT ;  /* 0x00000060f1267812 */ /* 0x000fe200078ec0ff */
[----:B--2---:R-:W-:Y:S04]  /*0b50*/  STS.U16 [R14+0x4000], R23 ;  /* 0x004000170e007388 */ /* 0x004fe80000000400 */
[----:B---3--:R-:W-:Y:S04]  /*0b60*/  STS.U16 [R14+0x4200], R27 ;  /* 0x0042001b0e007388 */ /* 0x008fe80000000400 */
[----:B-----5:R-:W-:Y:S04]  /*0b70*/  STS.U16 [R14+0x4400], R31 ;  /* 0x0044001f0e007388 */ /* 0x020fe80000000400 */
[----:B------:R-:W-:Y:S04]  /*0b80*/  STS.U16 [R14+0x4600], R35 ;  /* 0x004600230e007388 */ /* 0x000fe80000000400 */
[----:B------:R-:W-:Y:S04]  /*0b90*/  STS.U16 [R14+0x4800], R39 ;  /* 0x004800270e007388 */ /* 0x000fe80000000400 */
[----:B------:R-:W-:Y:S04]  /*0ba0*/  STS.U16 [R14+0x4a00], R43 ;  /* 0x004a002b0e007388 */ /* 0x000fe80000000400 */
[----:B------:R-:W-:Y:S04]  /*0bb0*/  STS.U16 [R14+0x4c00], R47 ;  /* 0x004c002f0e007388 */ /* 0x000fe80000000400 */
[----:B------:R-:W-:Y:S04]  /*0bc0*/  STS.U16 [R14+0x4e00], R51 ;  /* 0x004e00330e007388 */ /* 0x000fe80000000400 */
[----:B------:R-:W-:Y:S04]  /*0bd0*/  STS.U16 [R14+0x5000], R55 ;  /* 0x005000370e007388 */ /* 0x000fe80000000400 */
[----:B------:R-:W-:Y:S04]  /*0be0*/  STS.U16 [R14+0x5200], R59 ;  /* 0x0052003b0e007388 */ /* 0x000fe80000000400 */
[----:B------:R-:W-:Y:S04]  /*0bf0*/  STS.U16 [R14+0x5400], R63 ;  /* 0x0054003f0e007388 */ /* 0x000fe80000000400 */
[----:B----4-:R-:W-:Y:S04]  /*0c00*/  STS.U16 [R14+0x5800], R69 ;  /* 0x005800450e007388 */ /* 0x010fe80000000400 */
[----:B------:R-:W-:Y:S04]  /*0c10*/  STS.U16 [R14+0x5600], R67 ;  /* 0x005600430e007388 */ /* 0x000fe80000000400 */
[----:B------:R-:W-:Y:S04]  /*0c20*/  STS.U16 [R14+0x5a00], R71 ;  /* 0x005a00470e007388 */ /* 0x000fe80000000400 */
[----:B------:R0:W-:Y:S04]  /*0c30*/  STS.U16 [R14+0x5c00], R9 ;  /* 0x005c00090e007388 */ /* 0x0001e80000000400 */
        /* <DEDUP_REMOVED lines=15> */
[----:B------:R-:W-:Y:S01]  /*0d30*/  STS.U16 [R252+0x5f00], R21 ;  /* 0x005f0015fc007388 */ /* 0x000fe20000000400 */
[----:B0-----:R-:W-:-:S03]  /*0d40*/  IMAD.MOV.U32 R9, RZ, RZ, -0x800000 ;  /* 0xff800000ff097424 */ /* 0x001fc600078e00ff */
[----:B------:R0:W-:Y:S02]  /*0d50*/  STS.U16 [R252+0x5b00], R19 ;  /* 0x005b0013fc007388 */ /* 0x0001e40000000400 */
[----:B0-----:R-:W-:Y:S01]  /*0d60*/  IMAD.SHL.U32 R19, R241, 0x8, RZ ;  /* 0x00000008f1137824 */ /* 0x001fe200078e00ff */
[----:B------:R-:W-:Y:S05]  /*0d70*/  @!P0 BRA `(.L_x_0) ;  /* 0x0000587000008947 */ /* 0x000fea0003800000 */
[----:B------:R-:W-:Y:S01]  /*0d80*/  SHF.R.U32.HI R2, RZ, 0x6, R241 ;  /* 0x00000006ff027819 */ /* 0x000fe200000116f1 */
[----:B------:R-:W-:Y:S01]  /*0d90*/  IMAD R6, R0, c[0x0][0x1b4], RZ ;  /* 0x00006d0000067a24 */ /* 0x000fe200078e02ff */
[----:B------:R-:W-:Y:S01]  /*0da0*/  MOV R57, c[0x0][0x1b8] ;  /* 0x00006e0000397a02 */ /* 0x000fe20000000f00 */
[----:B------:R-:W-:Y:S01]  /*0db0*/  IMAD R0, R22, c[0x0][0x1a0], RZ ;  /* 0x0000680016007a24 */ /* 0x000fe200078e02ff */
[----:B------:R-:W-:Y:S01]  /*0dc0*/  SGXT.U32 R2, R2, 0x1 ;  /* 0x000000010202781a */ /* 0x000fe20000000000 */
[----:B------:R-:W-:Y:S01]  /*0dd0*/  IMAD.SHL.U32 R5, R6, 0x2, RZ ;  /* 0x0000000206057824 */ /* 0x000fe200078e00ff */
[----:B------:R-:W-:Y:S01]  /*0de0*/  SHF.R.U32.HI R4, RZ, 0x3, R64 ;  /* 0x00000003ff047819 */ /* 0x000fe20000011640 */
[----:B------:R-:W-:Y:S01]  /*0df0*/  IMAD R3, R64, c[0x0][0x1a8], RZ ;  /* 0x00006a0040037a24 */ /* 0x000fe200078e02ff */
[----:B------:R-:W-:Y:S01]  /*0e00*/  LOP3.LUT R35, R241, 0x1c, RZ, 0xc0, !PT ;  /* 0x0000001cf1237812 */ /* 0x000fe200078ec0ff */
[----:B------:R-:W-:Y:S01]  /*0e10*/  IMAD R8, R2, c[0x0][0x1b8], RZ ;  /* 0x00006e0002087a24 */ /* 0x000fe200078e02ff */
[----:B------:R-:W-:Y:S01]  /*0e20*/  LOP3.LUT R28, R4, 0xc, RZ, 0xc0, !PT ;  /* 0x0000000c041c7812 */ /* 0x000fe200078ec0ff */
[----:B------:R-:W-:Y:S01]  /*0e30*/  IMAD R2, R22, c[0x0][0x1b0], RZ ;  /* 0x00006c0016027a24 */ /* 0x000fe200078e02ff */
[----:B------:R-:W-:Y:S01]  /*0e40*/  SHF.L.U32 R7, R35, 0x2, RZ ;  /* 0x0000000223077819 */ /* 0x000fe200000006ff */
[----:B------:R-:W-:Y:S01]  /*0e50*/  IMAD R9, R57, 0x2, R8 ;  /* 0x0000000239097824 */ /* 0x000fe200078e0208 */
[----:B------:R-:W-:Y:S01]  /*0e60*/  LOP3.LUT R32, R241, 0x7, RZ, 0xc0, !PT ;  /* 0x00000007f1207812 */ /* 0x000fe200078ec0ff */
[----:B------:R-:W-:Y:S01]  /*0e70*/  IMAD.SHL.U32 R4, R2, 0x2, RZ ;  /* 0x0000000202047824 */ /* 0x000fe200078e00ff */
[----:B------:R-:W-:Y:S01]  /*0e80*/  LOP3.LUT R19, R19, 0x30, RZ, 0xc0, !PT ;  /* 0x0000003013137812 */ /* 0x000fe200078ec0ff */
[----:B------:R-:W-:Y:S01]  /*0e90*/  IMAD R10, R57, 0x2, R9 ;  /* 0x00000002390a7824 */ /* 0x000fe200078e0209 */
[----:B------:R-:W-:Y:S01]  /*0ea0*/  SHF.L.U32 R36, R241, 0x7, RZ ;  /* 0x00000007f1247819 */ /* 0x000fe200000006ff */
[----:B------:R-:W-:Y:S01]  /*0eb0*/  IMAD.SHL.U32 R22, R0, 0x2, RZ ;  /* 0x0000000200167824 */ /* 0x000fe200078e00ff */
[----:B------:R-:W-:Y:S01]  /*0ec0*/  IADD3 R63, P2, P3, R5, c[0x0][0x170], R4 ;  /* 0x00005c00053f7a10 */ /* 0x000fe20007b5e004 */
[----:B------:R-:W-:Y:S01]  /*0ed0*/  IMAD.IADD R5, R7, 0x1, R28 ;  /* 0x0000000107057824 */ /* 0x000fe200078e021c */
[----:B------:R-:W-:Y:S01]  /*0ee0*/  LEA R11, R57, R10, 0x1 ;  /* 0x0000000a390b7211 */ /* 0x000fe200078e08ff */
[----:B------:R-:W-:Y:S01]  /*0ef0*/  IMAD.SHL.U32 R23, R3, 0x2, RZ ;  /* 0x0000000203177824 */ /* 0x000fe200078e00ff */
[----:B------:R-:W-:Y:S01]  /*0f00*/  CS2R R92, SRZ ;  /* 0x00000000005c7805 */ /* 0x000fe2000001ff00 */
[----:B------:R-:W-:Y:S01]  /*0f10*/  IMAD.HI R7, R6, 0x2, RZ ;  /* 0x0000000206077827 */ /* 0x000fe200078e02ff */
[----:B------:R-:W-:Y:S01]  /*0f20*/  CS2R R94, SRZ ;  /* 0x00000000005e7805 */ /* 0x000fe2000001ff00 */
[----:B------:R-:W-:Y:S01]  /*0f30*/  CS2R R88, SRZ ;  /* 0x0000000000587805 */ /* 0x000fe2000001ff00 */
[----:B------:R-:W-:Y:S01]  /*0f40*/  IADD3 R22, P0, P1, R23, c[0x0][0x168], R22 ;  /* 0x00005a0017167a10 */ /* 0x000fe2000791e016 */
[----:B------:R-:W-:Y:S01]  /*0f50*/  IMAD R12, R57, 0x2, R11 ;  /* 0x00000002390c7824 */ /* 0x000fe200078e020b */
[C---:B------:R-:W-:Y:S01]  /*0f60*/  SHF.L.U32 R23, R32.reuse, 0x4, RZ ;  /* 0x0000000420177819 */ /* 0x040fe200000006ff */
[----:B------:R-:W-:Y:S01]  /*0f70*/  IMAD.SHL.U32 R4, R241, 0x2, RZ ;  /* 0x00000002f1047824 */ /* 0x000fe200078e00ff */
[----:B------:R-:W-:Y:S01]  /*0f80*/  CS2R R90, SRZ ;  /* 0x00000000005a7805 */ /* 0x000fe2000001ff00 */
[----:B------:R-:W-:Y:S01]  /*0f90*/  IMAD R13, R57, 0x2, R12 ;  /* 0x00000002390d7824 */ /* 0x000fe200078e020c */
[----:B------:R-:W-:Y:S01]  /*0fa0*/  CS2R R84, SRZ ;  /* 0x0000000000547805 */ /* 0x000fe2000001ff00 */
[----:B------:R-:W-:Y:S01]  /*0fb0*/  IMAD R19, R32, 0x40, R19 ;  /* 0x0000004020137824 */ /* 0x000fe200078e0213 */
[--C-:B------:R-:W-:Y:S01]  /*0fc0*/  LOP3.LUT R34, R23, 0x30, R4.reuse, 0x78, !PT ;  /* 0x0000003017227812 */ /* 0x100fe200078e7804 */
[----:B------:R-:W-:Y:S01]  /*0fd0*/  IMAD.HI R2, R2, 0x2, RZ ;  /* 0x0000000202027827 */ /* 0x000fe200078e02ff */
[----:B------:R-:W-:Y:S01]  /*0fe0*/  LEA R15, R57, R13, 0x1 ;  /* 0x0000000d390f7211 */ /* 0x000fe200078e08ff */
[----:B------:R-:W-:Y:S01]  /*0ff0*/  CS2R R86, SRZ ;  /* 0x0000000000567805 */ /* 0x000fe2000001ff00 */
[----:B------:R-:W-:Y:S01]  /*1000*/  LOP3.LUT R33, R19, 0x10, R4, 0x78, !PT ;  /* 0x0000001013217812 */ /* 0x000fe200078e7804 */
[----:B------:R-:W-:Y:S01]  /*1010*/  IMAD.HI R0, R0, 0x2, RZ ;  /* 0x0000000200007827 */ /* 0x000fe200078e02ff */
[----:B------:R-:W-:Y:S01]  /*1020*/  LOP3.LUT R4, R241, 0x10, RZ, 0xc0, !PT ;  /* 0x00000010f1047812 */ /* 0x000fe200078ec0ff */
[----:B------:R-:W-:Y:S01]  /*1030*/  CS2R R80, SRZ ;  /* 0x0000000000507805 */ /* 0x000fe2000001ff00 */
[----:B------:R-:W-:Y:S01]  /*1040*/  IADD3.X R65, R7, c[0x0][0x174], R2, P2, P3 ;  /* 0x00005d0007417a10 */ /* 0x000fe200017e6402 */
[----:B------:R-:W-:Y:S01]  /*1050*/  IMAD R17, R57, 0x2, R15 ;  /* 0x0000000239117824 */ /* 0x000fe200078e020f */
[----:B------:R-:W-:Y:S01]  /*1060*/  LOP3.LUT R19, R23, 0x780, R36, 0xf8, !PT ;  /* 0x0000078017137812 */ /* 0x000fe200078ef824 */
[----:B------:R-:W-:Y:S01]  /*1070*/  IMAD.HI R3, R3, 0x2, RZ ;  /* 0x0000000203037827 */ /* 0x000fe200078e02ff */
[----:B------:R-:W-:Y:S01]  /*1080*/  CS2R R82, SRZ ;  /* 0x0000000000527805 */ /* 0x000fe2000001ff00 */
[----:B------:R-:W-:Y:S01]  /*1090*/  CS2R R112, SRZ ;  /* 0x0000000000707805 */ /* 0x000fe2000001ff00 */
[----:B------:R-:W-:Y:S01]  /*10a0*/  CS2R R114, SRZ ;  /* 0x0000000000727805 */ /* 0x000fe2000001ff00 */
[----:B------:R-:W-:Y:S01]  /*10b0*/  IMAD R18, R57, 0x2, R17 ;  /* 0x0000000239127824 */ /* 0x000fe200078e0211 */
[----:B------:R-:W-:Y:S01]  /*10c0*/  IADD3.X R23, R3, c[0x0][0x16c], R0, P0, P1 ;  /* 0x00005b0003177a10 */ /* 0x000fe200007e2400 */
[----:B------:R-:W-:Y:S01]  /*10d0*/  IMAD R4, R4, 0x20, R33 ;  /* 0x0000002004047824 */ /* 0x000fe200078e0221 */
[----:B------:R-:W-:Y:S01]  /*10e0*/  SHF.R.U32.HI R0, RZ, 0x1, R38 ;  /* 0x00000001ff007819 */ /* 0x000fe20000011626 */
[----:B------:R-:W-:Y:S01]  /*10f0*/  IMAD R33, R35, 0x8, R16 ;  /* 0x0000000823217824 */ /* 0x000fe200078e0210 */
[----:B------:R-:W-:Y:S01]  /*1100*/  LEA R20, R57, R18, 0x1 ;  /* 0x0000001239147211 */ /* 0x000fe200078e08ff */
[----:B------:R-:W-:Y:S01]  /*1110*/  IMAD R35, R32, 0x4, R38 ;  /* 0x0000000420237824 */ /* 0x000fe200078e0226 */
[CC--:B------:R-:W-:Y:S01]  /*1120*/  LEA R38, P0, R8.reuse, R63.reuse, 0x1 ;  /* 0x0000003f08267211 */ /* 0x0c0fe200078008ff */
[----:B------:R-:W-:Y:S01]  /*1130*/  IMAD.SHL.U32 R33, R33, 0x4, RZ ;  /* 0x0000000421217824 */ /* 0x000fe200078e00ff */
[----:B------:R-:W-:Y:S01]  /*1140*/  LEA R36, P1, R9, R63, 0x1 ;  /* 0x0000003f09247211 */ /* 0x000fe200078208ff */
[----:B------:R-:W-:Y:S01]  /*1150*/  IMAD R21, R57, 0x2, R20 ;  /* 0x0000000239157824 */ /* 0x000fe200078e0214 */
[-C--:B------:R-:W-:Y:S01]  /*1160*/  LEA.HI.X.SX32 R39, R8, R65.reuse, 0x1, P0 ;  /* 0x0000004108277211 */ /* 0x080fe200000f0eff */
[--C-:B------:R-:W-:Y:S01]  /*1170*/  IMAD.U32 R3, R35, 0x40, R34.reuse ;  /* 0x0000004023037824 */ /* 0x100fe200078e0022 */
[----:B------:R-:W-:Y:S01]  /*1180*/  LOP3.LUT R0, R33, R0, RZ, 0x3c, !PT ;  /* 0x0000000021007212 */ /* 0x000fe200078e3cff */
[----:B------:R-:W-:Y:S01]  /*1190*/  IMAD R24, R57, 0x2, R21 ;  /* 0x0000000239187824 */ /* 0x000fe200078e0215 */
[----:B------:R0:W-:Y:S01]  /*11a0*/  STL.64 [R1+0x248], R4 ;  /* 0x0002480401007387 */ /* 0x0001e20000100a00 */
[----:B------:R-:W-:Y:S01]  /*11b0*/  IMAD.U32 R2, R35, 0x20, R34 ;  /* 0x0000002023027824 */ /* 0x000fe200078e0022 */
[----:B------:R-:W-:Y:S01]  /*11c0*/  LEA.HI.X.SX32 R37, R9, R65, 0x1, P1 ;  /* 0x0000004109257211 */ /* 0x000fe200008f0eff */
[----:B------:R-:W-:Y:S01]  /*11d0*/  IMAD.MOV.U32 R100, RZ, RZ, -0x800000 ;  /* 0xff800000ff647424 */ /* 0x000fe200078e00ff */
[----:B------:R-:W-:Y:S01]  /*11e0*/  LEA R25, R57, R24, 0x1 ;  /* 0x0000001839197211 */ /* 0x000fe200078e08ff */
[----:B------:R1:W-:Y:S01]  /*11f0*/  STL [R1+0x250], R5 ;  /* 0x0002500501007387 */ /* 0x0003e20000100800 */
[----:B------:R-:W-:-:S02]  /*1200*/  CS2R R116, SRZ ;  /* 0x0000000000747805 */ /* 0x000fc4000001ff00 */
[----:B------:R-:W-:Y:S01]  /*1210*/  LEA R26, R57, R25, 0x1 ;  /* 0x00000019391a7211 */ /* 0x000fe200078e08ff */
[----:B------:R2:W-:Y:S01]  /*1220*/  STL.64 [R1+0x258], R2 ;  /* 0x0002580201007387 */ /* 0x0005e20000100a00 */
[----:B0-----:R-:W-:-:S03]  /*1230*/  LEA R4, P2, R10, R63, 0x1 ;  /* 0x0000003f0a047211 */ /* 0x001fc600078408ff */
[----:B------:R-:W-:Y:S01]  /*1240*/  IMAD R27, R57, 0x2, R26 ;  /* 0x00000002391b7824 */ /* 0x000fe200078e021a */
[----:B------:R0:W-:Y:S01]  /*1250*/  STL [R1+0x270], R3 ;  /* 0x0002700301007387 */ /* 0x0001e20000100800 */
[----:B-1----:R-:W-:-:S03]  /*1260*/  LEA.HI.X.SX32 R5, R10, R65, 0x1, P2 ;  /* 0x000000410a057211 */ /* 0x002fc600010f0eff */
[----:B------:R-:W-:Y:S01]  /*1270*/  LEA R28, R57, R27, 0x1 ;  /* 0x0000001b391c7211 */ /* 0x000fe200078e08ff */
[----:B------:R-:W-:Y:S01]  /*1280*/  STL.64 [R1+0x48], R38 ;  /* 0x0000482601007387 */ /* 0x000fe20000100a00 */
[----:B--2---:R-:W-:-:S03]  /*1290*/  LEA R2, P2, R13, R63, 0x1 ;  /* 0x0000003f0d027211 */ /* 0x004fc600078408ff */
[----:B------:R-:W-:Y:S01]  /*12a0*/  IMAD R29, R57, 0x2, R28 ;  /* 0x00000002391d7824 */ /* 0x000fe200078e021c */
[----:B------:R1:W-:Y:S01]  /*12b0*/  STL.64 [R1+0x40], R36 ;  /* 0x0000402401007387 */ /* 0x0003e20000100a00 */
[----:B0-----:R-:W-:Y:S02]  /*12c0*/  LEA.HI.X.SX32 R3, R13, R65, 0x1, P2 ;  /* 0x000000410d037211 */ /* 0x001fe400010f0eff */
[C---:B------:R-:W-:Y:S01]  /*12d0*/  IMAD R6, R57.reuse, 0x2, R29 ;  /* 0x0000000239067824 */ /* 0x040fe200078e021d */
[----:B------:R0:W-:Y:S03]  /*12e0*/  STL.64 [R1+0x38], R4 ;  /* 0x0000380401007387 */ /* 0x0001e60000100a00 */
[----:B------:R-:W-:-:S04]  /*12f0*/  IMAD R30, R57, 0x2, R6 ;  /* 0x00000002391e7824 */ /* 0x000fc800078e0206 */
[----:B------:R-:W-:Y:S01]  /*1300*/  IMAD R31, R57, 0x2, R30 ;  /* 0x00000002391f7824 */ /* 0x000fe200078e021e */
[----:B-1----:R-:W-:-:S04]  /*1310*/  LEA R36, P0, R11, R63, 0x1 ;  /* 0x0000003f0b247211 */ /* 0x002fc800078008ff */
[----:B------:R-:W-:Y:S02]  /*1320*/  LEA R7, R57, R31, 0x1 ;  /* 0x0000001f39077211 */ /* 0x000fe400078e08ff */
[----:B------:R-:W-:Y:S02]  /*1330*/  LEA.HI.X.SX32 R37, R11, R65, 0x1, P0 ;  /* 0x000000410b257211 */ /* 0x000fe400000f0eff */
[C---:B------:R-:W-:Y:S02]  /*1340*/  LEA R16, R57.reuse, R7, 0x1 ;  /* 0x0000000739107211 */ /* 0x040fe400078e08ff */
[C---:B0-----:R-:W-:Y:S01]  /*1350*/  LEA R4, P1, R12.reuse, R63, 0x1 ;  /* 0x0000003f0c047211 */ /* 0x041fe200078208ff */
[----:B------:R0:W-:Y:S01]  /*1360*/  STL.64 [R1+0x30], R36 ;  /* 0x0000302401007387 */ /* 0x0001e20000100a00 */
[----:B------:R-:W-:Y:S02]  /*1370*/  LEA R32, R57, R16, 0x1 ;  /* 0x0000001039207211 */ /* 0x000fe400078e08ff */
[----:B------:R-:W-:-:S02]  /*1380*/  LEA.HI.X.SX32 R5, R12, R65, 0x1, P1 ;  /* 0x000000410c057211 */ /* 0x000fc400008f0eff */
[----:B------:R-:W-:-:S03]  /*1390*/  LEA R33, R57, R32, 0x1 ;  /* 0x0000002039217211 */ /* 0x000fc600078e08ff */
[----:B------:R1:W-:Y:S02]  /*13a0*/  STL.64 [R1+0x28], R4 ;  /* 0x0000280401007387 */ /* 0x0003e40000100a00 */
[----:B------:R-:W-:Y:S01]  /*13b0*/  IMAD R34, R57, 0x2, R33 ;  /* 0x0000000239227824 */ /* 0x000fe200078e0221 */
[----:B0-----:R-:W-:Y:S01]  /*13c0*/  LEA R36, P0, R15, R63, 0x1 ;  /* 0x0000003f0f247211 */ /* 0x001fe200078008ff */
[----:B------:R0:W-:Y:S02]  /*13d0*/  STL.64 [R1+0x20], R2 ;  /* 0x0000200201007387 */ /* 0x0001e40000100a00 */
[----:B------:R-:W-:Y:S01]  /*13e0*/  IMAD R8, R57, 0x2, R34 ;  /* 0x0000000239087824 */ /* 0x000fe200078e0222 */
[----:B------:R-:W-:-:S04]  /*13f0*/  LEA.HI.X.SX32 R37, R15, R65, 0x1, P0 ;  /* 0x000000410f257211 */ /* 0x000fc800000f0eff */
[----:B------:R-:W-:Y:S02]  /*1400*/  LEA R9, R57, R8, 0x1 ;  /* 0x0000000839097211 */ /* 0x000fe400078e08ff */
[-C--:B-1----:R-:W-:Y:S01]  /*1410*/  LEA R4, P1, R17, R63.reuse, 0x1 ;  /* 0x0000003f11047211 */ /* 0x082fe200078208ff */
[----:B------:R-:W-:Y:S02]  /*1420*/  STL.64 [R1+0x18], R36 ;  /* 0x0000182401007387 */ /* 0x000fe40000100a00 */
[----:B------:R-:W-:Y:S01]  /*1430*/  IMAD R10, R57, 0x2, R9 ;  /* 0x00000002390a7824 */ /* 0x000fe200078e0209 */
[C---:B0-----:R-:W-:Y:S02]  /*1440*/  LEA R2, P2, R18.reuse, R63, 0x1 ;  /* 0x0000003f12027211 */ /* 0x041fe400078408ff */
[-C--:B------:R-:W-:Y:S01]  /*1450*/  LEA.HI.X.SX32 R5, R17, R65.reuse, 0x1, P1 ;  /* 0x0000004111057211 */ /* 0x080fe200008f0eff */
[----:B------:R-:W-:Y:S01]  /*1460*/  IMAD R11, R57, 0x2, R10 ;  /* 0x00000002390b7824 */ /* 0x000fe200078e020a */
[----:B------:R-:W-:-:S02]  /*1470*/  LEA.HI.X.SX32 R3, R18, R65, 0x1, P2 ;  /* 0x0000004112037211 */ /* 0x000fc400010f0eff */
[C---:B------:R-:W-:Y:S02]  /*1480*/  LEA R246, P2, R24.reuse, R63, 0x1 ;  /* 0x0000003f18f67211 */ /* 0x040fe400078408ff */
[----:B------:R-:W-:Y:S01]  /*1490*/  LEA R12, R57, R11, 0x1 ;  /* 0x0000000b390c7211 */ /* 0x000fe200078e08ff */
[----:B------:R0:W-:Y:S01]  /*14a0*/  STL.64 [R1+0x8], R2 ;  /* 0x0000080201007387 */ /* 0x0001e20000100a00 */
[----:B------:R-:W-:Y:S02]  /*14b0*/  LEA.HI.X.SX32 R247, R24, R65, 0x1, P2 ;  /* 0x0000004118f77211 */ /* 0x000fe400010f0eff */
[-C--:B------:R-:W-:Y:S01]  /*14c0*/  LEA R234, P2, R27, R63.reuse, 0x1 ;  /* 0x0000003f1bea7211 */ /* 0x080fe200078408ff */
[----:B------:R-:W-:Y:S01]  /*14d0*/  IMAD R13, R57, 0x2, R12 ;  /* 0x00000002390d7824 */ /* 0x000fe200078e020c */
[----:B------:R-:W-:Y:S01]  /*14e0*/  LEA R250, P1, R21, R63, 0x1 ;  /* 0x0000003f15fa7211 */ /* 0x000fe200078208ff */
[----:B------:R-:W-:Y:S01]  /*14f0*/  STL.64 [R1+0x10], R4 ;  /* 0x0000100401007387 */ /* 0x000fe20000100a00 */
[----:B------:R-:W-:Y:S01]  /*1500*/  LEA.HI.X.SX32 R235, R27, R65, 0x1, P2 ;  /* 0x000000411beb7211 */ /* 0x000fe200010f0eff */
[----:B------:R-:W-:Y:S01]  /*1510*/  IMAD R15, R57, 0x2, R13 ;  /* 0x00000002390f7824 */ /* 0x000fe200078e020d */
[----:B------:R-:W-:-:S02]  /*1520*/  LEA R222, P2, R6, R63, 0x1 ;  /* 0x0000003f06de7211 */ /* 0x000fc400078408ff */
[----:B------:R-:W-:Y:S02]  /*1530*/  LEA.HI.X.SX32 R251, R21, R65, 0x1, P1 ;  /* 0x0000004115fb7211 */ /* 0x000fe400008f0eff */
[C---:B------:R-:W-:Y:S02]  /*1540*/  LEA R17, R57.reuse, R15, 0x1 ;  /* 0x0000000f39117211 */ /* 0x040fe400078e08ff */
[----:B0-----:R-:W-:Y:S01]  /*1550*/  LEA R2, P0, R20, R63, 0x1 ;  /* 0x0000003f14027211 */ /* 0x001fe200078008ff */
[----:B------:R-:W-:Y:S01]  /*1560*/  STL.64 [R1+0x260], R250 ;  /* 0x000260fa01007387 */ /* 0x000fe20000100a00 */
[-C--:B------:R-:W-:Y:S01]  /*1570*/  LEA.HI.X.SX32 R223, R6, R65.reuse, 0x1, P2 ;  /* 0x0000004106df7211 */ /* 0x080fe200010f0eff */
[----:B------:R-:W-:Y:S01]  /*1580*/  IMAD R18, R57, 0x2, R17 ;  /* 0x0000000239127824 */ /* 0x000fe200078e0211 */
[----:B------:R-:W-:Y:S02]  /*1590*/  LEA.HI.X.SX32 R3, R20, R65, 0x1, P0 ;  /* 0x0000004114037211 */ /* 0x000fe400000f0eff */
[-C--:B------:R-:W-:Y:S01]  /*15a0*/  LEA R242, P0, R25, R63.reuse, 0x1 ;  /* 0x0000003f19f27211 */ /* 0x080fe200078008ff */
[----:B------:R-:W-:Y:S01]  /*15b0*/  IMAD R20, R57, 0x2, R18 ;  /* 0x0000000239147824 */ /* 0x000fe200078e0212 */
[----:B------:R-:W-:Y:S01]  /*15c0*/  LEA R238, P1, R26, R63, 0x1 ;  /* 0x0000003f1aee7211 */ /* 0x000fe200078208ff */
[----:B------:R0:W-:Y:S01]  /*15d0*/  STL.64 [R1], R2 ;  /* 0x0000000201007387 */ /* 0x0001e20000100a00 */
[----:B------:R-:W-:-:S02]  /*15e0*/  LEA.HI.X.SX32 R243, R25, R65, 0x1, P0 ;  /* 0x0000004119f37211 */ /* 0x000fc400000f0eff */
[----:B------:R-:W-:Y:S01]  /*15f0*/  LEA R6, R57, R20, 0x1 ;  /* 0x0000001439067211 */ /* 0x000fe200078e08ff */
[----:B------:R-:W-:Y:S01]  /*1600*/  STL.64 [R1+0x268], R246 ;  /* 0x000268f601007387 */ /* 0x000fe20000100a00 */
[-C--:B------:R-:W-:Y:S02]  /*1610*/  LEA R230, P0, R28, R63.reuse, 0x1 ;  /* 0x0000003f1ce67211 */ /* 0x080fe400078008ff */
[----:B------:R-:W-:Y:S01]  /*1620*/  LEA R208, P2, R7, R63, 0x1 ;  /* 0x0000003f07d07211 */ /* 0x000fe200078408ff */
[----:B------:R-:W-:Y:S01]  /*1630*/  IMAD R21, R57, 0x2, R6 ;  /* 0x0000000239157824 */ /* 0x000fe200078e0206 */
[----:B------:R-:W-:Y:S02]  /*1640*/  LEA.HI.X.SX32 R239, R26, R65, 0x1, P1 ;  /* 0x000000411aef7211 */ /* 0x000fe400008f0eff */
[----:B------:R-:W-:Y:S02]  /*1650*/  LEA R226, P1, R29, R63, 0x1 ;  /* 0x0000003f1de27211 */ /* 0x000fe400078208ff */
[----:B------:R-:W-:-:S02]  /*1660*/  LEA.HI.X.SX32 R231, R28, R65, 0x1, P0 ;  /* 0x000000411ce77211 */ /* 0x000fc400000f0eff */
[----:B------:R-:W-:Y:S01]  /*1670*/  LEA.HI.X.SX32 R209, R7, R65, 0x1, P2 ;  /* 0x0000004107d17211 */ /* 0x000fe200010f0eff */
[----:B------:R-:W-:Y:S01]  /*1680*/  IMAD R7, R57, 0x2, R21 ;  /* 0x0000000239077824 */ /* 0x000fe200078e0215 */
[C---:B------:R-:W-:Y:S02]  /*1690*/  LEA R218, P0, R30.reuse, R63, 0x1 ;  /* 0x0000003f1eda7211 */ /* 0x040fe400078008ff */
[----:B------:R-:W-:Y:S02]  /*16a0*/  LEA.HI.X.SX32 R227, R29, R65, 0x1, P1 ;  /* 0x000000411de37211 */ /* 0x000fe400008f0eff */
[----:B------:R-:W-:Y:S02]  /*16b0*/  LEA R214, P1, R31, R63, 0x1 ;  /* 0x0000003f1fd67211 */ /* 0x000fe400078208ff */
[----:B------:R-:W-:Y:S02]  /*16c0*/  LEA.HI.X.SX32 R219, R30, R65, 0x1, P0 ;  /* 0x000000411edb7211 */ /* 0x000fe400000f0eff */
[----:B------:R-:W-:-:S02]  /*16d0*/  LEA R204, P0, R16, R63, 0x1 ;  /* 0x0000003f10cc7211 */ /* 0x000fc400078008ff */
[----:B------:R-:W-:Y:S02]  /*16e0*/  LEA R24, R57, R7, 0x1 ;  /* 0x0000000739187211 */ /* 0x000fe400078e08ff */
[----:B------:R-:W-:Y:S02]  /*16f0*/  LEA.HI.X.SX32 R215, R31, R65, 0x1, P1 ;  /* 0x000000411fd77211 */ /* 0x000fe400008f0eff */
[----:B------:R-:W-:Y:S02]  /*1700*/  LEA R200, P1, R32, R63, 0x1 ;  /* 0x0000003f20c87211 */ /* 0x000fe400078208ff */
[-C--:B------:R-:W-:Y:S01]  /*1710*/  LEA.HI.X.SX32 R205, R16, R65.reuse, 0x1, P0 ;  /* 0x0000004110cd7211 */ /* 0x080fe200000f0eff */
[----:B------:R-:W-:Y:S01]  /*1720*/  IMAD R16, R57, 0x2, R24 ;  /* 0x0000000239107824 */ /* 0x000fe200078e0218 */
[----:B------:R-:W-:Y:S02]  /*1730*/  LEA.HI.X.SX32 R201, R32, R65, 0x1, P1 ;  /* 0x0000004120c97211 */ /* 0x000fe400008f0eff */
[-C--:B------:R-:W-:Y:S01]  /*1740*/  LEA R196, P2, R33, R63.reuse, 0x1 ;  /* 0x0000003f21c47211 */ /* 0x080fe200078408ff */
[----:B------:R-:W-:Y:S01]  /*1750*/  IMAD R25, R57, 0x2, R16 ;  /* 0x0000000239197824 */ /* 0x000fe200078e0210 */
[----:B------:R-:W-:-:S02]  /*1760*/  LEA R192, P1, R8, R63, 0x1 ;  /* 0x0000003f08c07211 */ /* 0x000fc400078208ff */
[----:B------:R-:W-:Y:S02]  /*1770*/  LEA.HI.X.SX32 R197, R33, R65, 0x1, P2 ;  /* 0x0000004121c57211 */ /* 0x000fe400010f0eff */
[----:B------:R-:W-:Y:S02]  /*1780*/  LEA R194, P0, R34, R63, 0x1 ;  /* 0x0000003f22c27211 */ /* 0x000fe400078008ff */
[----:B------:R-:W-:Y:S02]  /*1790*/  LEA.HI.X.SX32 R193, R8, R65, 0x1, P1 ;  /* 0x0000004108c17211 */ /* 0x000fe400008f0eff */
[----:B------:R-:W-:Y:S02]  /*17a0*/  LEA R190, P2, R9, R63, 0x1 ;  /* 0x0000003f09be7211 */ /* 0x000fe400078408ff */
[----:B------:R-:W-:Y:S02]  /*17b0*/  LEA R8, R57, R25, 0x1 ;  /* 0x0000001939087211 */ /* 0x000fe400078e08ff */
[----:B------:R-:W-:-:S02]  /*17c0*/  LEA.HI.X.SX32 R195, R34, R65, 0x1, P0 ;  /* 0x0000004122c37211 */ /* 0x000fc400000f0eff */
[----:B------:R-:W-:Y:S01]  /*17d0*/  LEA.HI.X.SX32 R191, R9, R65, 0x1, P2 ;  /* 0x0000004109bf7211 */ /* 0x000fe200010f0eff */
[----:B------:R-:W-:Y:S01]  /*17e0*/  IMAD R9, R57, 0x2, R8 ;  /* 0x0000000239097824 */ /* 0x000fe200078e0208 */
[CC--:B------:R-:W-:Y:S02]  /*17f0*/  LEA R188, P0, R10.reuse, R63.reuse, 0x1 ;  /* 0x0000003f0abc7211 */ /* 0x0c0fe400078008ff */
[----:B------:R-:W-:Y:S02]  /*1800*/  LEA R186, P1, R11, R63, 0x1 ;  /* 0x0000003f0bba7211 */ /* 0x000fe400078208ff */
[----:B------:R-:W-:Y:S01]  /*1810*/  LEA.HI.X.SX32 R189, R10, R65, 0x1, P0 ;  /* 0x000000410abd7211 */ /* 0x000fe200000f0eff */
[----:B------:R-:W-:Y:S01]  /*1820*/  IMAD R10, R57, 0x2, R9 ;  /* 0x00000002390a7824 */ /* 0x000fe200078e0209 */
[----:B------:R-:W-:Y:S02]  /*1830*/  LEA R184, P2, R12, R63, 0x1 ;  /* 0x0000003f0cb87211 */ /* 0x000fe400078408ff */
[----:B------:R-:W-:-:S02]  /*1840*/  LEA.HI.X.SX32 R187, R11, R65, 0x1, P1 ;  /* 0x000000410bbb7211 */ /* 0x000fc400008f0eff */
[----:B------:R-:W-:Y:S02]  /*1850*/  LEA R11, R57, R10, 0x1 ;  /* 0x0000000a390b7211 */ /* 0x000fe400078e08ff */
[----:B------:R-:W-:Y:S02]  /*1860*/  LEA.HI.X.SX32 R185, R12, R65, 0x1, P2 ;  /* 0x000000410cb97211 */ /* 0x000fe400010f0eff */
[-C--:B------:R-:W-:Y:S01]  /*1870*/  LEA R182, P0, R13, R63.reuse, 0x1 ;  /* 0x0000003f0db67211 */ /* 0x080fe200078008ff */
[----:B------:R-:W-:Y:S01]  /*1880*/  IMAD R12, R57, 0x2, R11 ;  /* 0x00000002390c7824 */ /* 0x000fe200078e020b */
[-C--:B------:R-:W-:Y:S02]  /*1890*/  LEA R178, P2, R17, R63.reuse, 0x1 ;  /* 0x0000003f11b27211 */ /* 0x080fe400078408ff */
[----:B------:R-:W-:Y:S02]  /*18a0*/  LEA R180, P1, R15, R63, 0x1 ;  /* 0x0000003f0fb47211 */ /* 0x000fe400078208ff */
[-C--:B------:R-:W-:Y:S01]  /*18b0*/  LEA.HI.X.SX32 R183, R13, R65.reuse, 0x1, P0 ;  /* 0x000000410db77211 */ /* 0x080fe200000f0eff */
[----:B------:R-:W-:Y:S01]  /*18c0*/  IMAD R13, R57, 0x2, R12 ;  /* 0x00000002390d7824 */ /* 0x000fe200078e020c */
[----:B------:R-:W-:-:S02]  /*18d0*/  LEA.HI.X.SX32 R179, R17, R65, 0x1, P2 ;  /* 0x0000004111b37211 */ /* 0x000fc400010f0eff */
[----:B------:R-:W-:Y:S02]  /*18e0*/  LEA R172, P2, R6, R63, 0x1 ;  /* 0x0000003f06ac7211 */ /* 0x000fe400078408ff */
[----:B------:R-:W-:Y:S02]  /*18f0*/  LEA.HI.X.SX32 R181, R15, R65, 0x1, P1 ;  /* 0x000000410fb57211 */ /* 0x000fe400008f0eff */
[----:B------:R-:W-:Y:S02]  /*1900*/  LEA R174, P1, R20, R63, 0x1 ;  /* 0x0000003f14ae7211 */ /* 0x000fe400078208ff */
[----:B------:R-:W-:Y:S02]  /*1910*/  LEA.HI.X.SX32 R173, R6, R65, 0x1, P2 ;  /* 0x0000004106ad7211 */ /* 0x000fe400010f0eff */
[----:B------:R-:W-:Y:S02]  /*1920*/  LEA R6, R57, R13, 0x1 ;  /* 0x0000000d39067211 */ /* 0x000fe400078e08ff */
[----:B------:R-:W-:-:S02]  /*1930*/  LEA.HI.X.SX32 R175, R20, R65, 0x1, P1 ;  /* 0x0000004114af7211 */ /* 0x000fc400008f0eff */
[-C--:B------:R-:W-:Y:S01]  /*1940*/  LEA R168, P1, R7, R63.reuse, 0x1 ;  /* 0x0000003f07a87211 */ /* 0x080fe200078208ff */
[----:B------:R-:W-:Y:S01]  /*1950*/  IMAD R15, R57, 0x2, R6 ;  /* 0x00000002390f7824 */ /* 0x000fe200078e0206 */
[----:B------:R-:W-:Y:S02]  /*1960*/  LEA R176, P0, R18, R63, 0x1 ;  /* 0x0000003f12b07211 */ /* 0x000fe400078008ff */
[----:B------:R-:W-:Y:S01]  /*1970*/  LEA.HI.X.SX32 R169, R7, R65, 0x1, P1 ;  /* 0x0000004107a97211 */ /* 0x000fe200008f0eff */
[----:B------:R-:W-:Y:S01]  /*1980*/  IMAD R7, R57, 0x2, R15 ;  /* 0x0000000239077824 */ /* 0x000fe200078e020f */
[----:B------:R-:W-:Y:S02]  /*1990*/  LEA R166, P2, R24, R63, 0x1 ;  /* 0x0000003f18a67211 */ /* 0x000fe400078408ff */
[----:B------:R-:W-:Y:S02]  /*19a0*/  LEA.HI.X.SX32 R177, R18, R65, 0x1, P0 ;  /* 0x0000004112b17211 */ /* 0x000fe400000f0eff */
[----:B------:R-:W-:-:S02]  /*19b0*/  LEA R170, P0, R21, R63, 0x1 ;  /* 0x0000003f15aa7211 */ /* 0x000fc400078008ff */
[----:B------:R-:W-:Y:S02]  /*19c0*/  LEA.HI.X.SX32 R167, R24, R65, 0x1, P2 ;  /* 0x0000004118a77211 */ /* 0x000fe400010f0eff */
[----:B------:R-:W-:Y:S02]  /*19d0*/  LEA R160, P2, R8, R63, 0x1 ;  /* 0x0000003f08a07211 */ /* 0x000fe400078408ff */
[----:B------:R-:W-:Y:S02]  /*19e0*/  LEA R17, R57, R7, 0x1 ;  /* 0x0000000739117211 */ /* 0x000fe400078e08ff */
[----:B------:R-:W-:Y:S01]  /*19f0*/  LEA.HI.X.SX32 R171, R21, R65, 0x1, P0 ;  /* 0x0000004115ab7211 */ /* 0x000fe200000f0eff */
[----:B------:R-:W-:Y:S01]  /*1a00*/  IMAD.MOV.U32 R21, RZ, RZ, -0x800000 ;  /* 0xff800000ff157424 */ /* 0x000fe200078e00ff */
[----:B------:R-:W-:Y:S02]  /*1a10*/  LEA R164, P0, R16, R63, 0x1 ;  /* 0x0000003f10a47211 */ /* 0x000fe400078008ff */
[-C--:B------:R-:W-:Y:S01]  /*1a20*/  LEA.HI.X.SX32 R161, R8, R65.reuse, 0x1, P2 ;  /* 0x0000004108a17211 */ /* 0x080fe200010f0eff */
[----:B------:R-:W-:Y:S01]  /*1a30*/  IMAD R8, R57, 0x2, R17 ;  /* 0x0000000239087824 */ /* 0x000fe200078e0211 */
[----:B------:R-:W-:-:S02]  /*1a40*/  LEA.HI.X.SX32 R165, R16, R65, 0x1, P0 ;  /* 0x0000004110a57211 */ /* 0x000fc400000f0eff */
[-C--:B------:R-:W-:Y:S01]  /*1a50*/  LEA R162, P1, R25, R63.reuse, 0x1 ;  /* 0x0000003f19a27211 */ /* 0x080fe200078208ff */
[----:B------:R-:W-:Y:S01]  /*1a60*/  IMAD R16, R57, 0x2, R8 ;  /* 0x0000000239107824 */ /* 0x000fe200078e0208 */
[----:B------:R-:W-:Y:S02]  /*1a70*/  LEA R148, P0, R9, R63, 0x1 ;  /* 0x0000003f09947211 */ /* 0x000fe400078008ff */
[----:B------:R-:W-:Y:S02]  /*1a80*/  LEA.HI.X.SX32 R163, R25, R65, 0x1, P1 ;  /* 0x0000004119a37211 */ /* 0x000fe400008f0eff */
[----:B------:R-:W-:Y:S02]  /*1a90*/  LEA R24, P2, R11, R63, 0x1 ;  /* 0x0000003f0b187211 */ /* 0x000fe400078408ff */
[----:B------:R-:W-:Y:S02]  /*1aa0*/  LEA.HI.X.SX32 R149, R9, R65, 0x1, P0 ;  /* 0x0000004109957211 */ /* 0x000fe400000f0eff */
[----:B------:R-:W-:-:S02]  /*1ab0*/  LEA R146, P1, R10, R63, 0x1 ;  /* 0x0000003f0a927211 */ /* 0x000fc400078208ff */
[----:B------:R-:W-:Y:S02]  /*1ac0*/  LEA R9, R57, R16, 0x1 ;  /* 0x0000001039097211 */ /* 0x000fe400078e08ff */
[-C--:B------:R-:W-:Y:S02]  /*1ad0*/  LEA.HI.X.SX32 R25, R11, R65.reuse, 0x1, P2 ;  /* 0x000000410b197211 */ /* 0x080fe400010f0eff */
[----:B------:R-:W-:Y:S01]  /*1ae0*/  LEA.HI.X.SX32 R147, R10, R65, 0x1, P1 ;  /* 0x000000410a937211 */ /* 0x000fe200008f0eff */
[----:B------:R-:W-:Y:S01]  /*1af0*/  IMAD R10, R57, 0x2, R9 ;  /* 0x00000002390a7824 */ /* 0x000fe200078e0209 */
[CC--:B------:R-:W-:Y:S02]  /*1b00*/  LEA R30, P2, R6.reuse, R63.reuse, 0x1 ;  /* 0x0000003f061e7211 */ /* 0x0c0fe400078408ff */
[----:B------:R-:W-:Y:S02]  /*1b10*/  LEA R28, P1, R13, R63, 0x1 ;  /* 0x0000003f0d1c7211 */ /* 0x000fe400078208ff */
[----:B------:R-:W-:Y:S01]  /*1b20*/  LEA.HI.X.SX32 R31, R6, R65, 0x1, P2 ;  /* 0x00000041061f7211 */ /* 0x000fe200010f0eff */
[----:B------:R-:W-:Y:S01]  /*1b30*/  IMAD R6, R57, 0x2, R10 ;  /* 0x0000000239067824 */ /* 0x000fe200078e020a */
[----:B------:R-:W-:-:S02]  /*1b40*/  LEA R26, P0, R12, R63, 0x1 ;  /* 0x0000003f0c1a7211 */ /* 0x000fc400078008ff */
[----:B------:R-:W-:Y:S01]  /*1b50*/  LEA.HI.X.SX32 R29, R13, R65, 0x1, P1 ;  /* 0x000000410d1d7211 */ /* 0x000fe200008f0eff */
[----:B------:R-:W-:Y:S01]  /*1b60*/  IMAD.MOV.U32 R13, RZ, RZ, 0x3f800000 ;  /* 0x3f800000ff0d7424 */ /* 0x000fe200078e00ff */
[----:B------:R-:W-:Y:S02]  /*1b70*/  LEA R34, P1, R7, R63, 0x1 ;  /* 0x0000003f07227211 */ /* 0x000fe400078208ff */
[----:B------:R-:W-:Y:S02]  /*1b80*/  LEA R11, R57, R6, 0x1 ;  /* 0x00000006390b7211 */ /* 0x000fe400078e08ff */
[----:B------:R-:W-:Y:S02]  /*1b90*/  LEA.HI.X.SX32 R27, R12, R65, 0x1, P0 ;  /* 0x000000410c1b7211 */ /* 0x000fe400000f0eff */
        /* <DEDUP_REMOVED lines=14> */
[C---:B------:R-:W-:Y:S01]  /*1c80*/  IMAD R9, R57.reuse, 0x2, R8 ;  /* 0x0000000239097824 */ /* 0x040fe200078e0208 */
[-C--:B------:R-:W-:Y:S01]  /*1c90*/  LEA R46, P1, R6, R63.reuse, 0x1 ;  /* 0x0000003f062e7211 */ /* 0x080fe200078208ff */
[----:B------:R-:W-:Y:S01]  /*1ca0*/  CS2R R16, SRZ ;  /* 0x0000000000107805 */ /* 0x000fe2000001ff00 */
[----:B------:R-:W-:Y:S02]  /*1cb0*/  LEA R44, P0, R10, R63, 0x1 ;  /* 0x0000003f0a2c7211 */ /* 0x000fe400078008ff */
[-C--:B------:R-:W-:Y:S01]  /*1cc0*/  LEA.HI.X.SX32 R47, R6, R65.reuse, 0x1, P1 ;  /* 0x00000041062f7211 */ /* 0x080fe200008f0eff */
[----:B------:R-:W-:Y:S01]  /*1cd0*/  IMAD R6, R57, 0x2, R9 ;  /* 0x0000000239067824 */ /* 0x000fe200078e0209 */
[----:B------:R-:W-:-:S02]  /*1ce0*/  LEA.HI.X.SX32 R45, R10, R65, 0x1, P0 ;  /* 0x000000410a2d7211 */ /* 0x000fc400000f0eff */
[----:B------:R-:W-:Y:S02]  /*1cf0*/  LEA R50, P0, R7, R63, 0x1 ;  /* 0x0000003f07327211 */ /* 0x000fe400078008ff */
[----:B------:R-:W-:Y:S02]  /*1d00*/  LEA R10, R57, R6, 0x1 ;  /* 0x00000006390a7211 */ /* 0x000fe400078e08ff */
[----:B------:R-:W-:Y:S02]  /*1d10*/  LEA.HI.X.SX32 R51, R7, R65, 0x1, P0 ;  /* 0x0000004107337211 */ /* 0x000fe400000f0eff */
[----:B------:R-:W-:Y:S01]  /*1d20*/  LEA R56, P0, R9, R63, 0x1 ;  /* 0x0000003f09387211 */ /* 0x000fe200078008ff */
[----:B------:R-:W-:Y:S01]  /*1d30*/  IMAD R7, R57, 0x2, R10 ;  /* 0x0000000239077824 */ /* 0x000fe200078e020a */
[C---:B0-----:R-:W-:Y:S02]  /*1d40*/  LOP3.LUT R2, R14.reuse, 0x60, RZ, 0x3c, !PT ;  /* 0x000000600e027812 */ /* 0x041fe400078e3cff */
[----:B------:R-:W-:Y:S01]  /*1d50*/  LEA.HI.X.SX32 R57, R9, R65, 0x1, P0 ;  /* 0x0000004109397211 */ /* 0x000fe200000f0eff */
[----:B------:R-:W-:Y:S01]  /*1d60*/  IMAD.MOV.U32 R9, RZ, RZ, c[0x0][0x1a4] ;  /* 0x00006900ff097624 */ /* 0x000fe200078e00ff */
[----:B------:R-:W-:-:S02]  /*1d70*/  LOP3.LUT R3, R14, 0x40, RZ, 0x3c, !PT ;  /* 0x000000400e037812 */ /* 0x000fc400078e3cff */
[-C--:B------:R-:W-:Y:S01]  /*1d80*/  LEA R48, P2, R11, R63.reuse, 0x1 ;  /* 0x0000003f0b307211 */ /* 0x080fe200078408ff */
[C---:B------:R-:W-:Y:S01]  /*1d90*/  IMAD R159, R9.reuse, 0x42, RZ ;  /* 0x00000042099f7824 */ /* 0x040fe200078e02ff */
[----:B------:R-:W-:Y:S01]  /*1da0*/  LEA R52, P1, R12, R63, 0x1 ;  /* 0x0000003f0c347211 */ /* 0x000fe200078208ff */
[----:B------:R-:W-:Y:S01]  /*1db0*/  IMAD R143, R9, 0x21, RZ ;  /* 0x00000021098f7824 */ /* 0x000fe200078e02ff */
[----:B------:R-:W-:Y:S01]  /*1dc0*/  LEA.HI.X.SX32 R49, R11, R65, 0x1, P2 ;  /* 0x000000410b317211 */ /* 0x000fe200010f0eff */
[----:B------:R-:W-:Y:S01]  /*1dd0*/  IMAD R139, R9, 0x22, RZ ;  /* 0x00000022098b7824 */ /* 0x000fe200078e02ff */
[-C--:B------:R-:W-:Y:S01]  /*1de0*/  IADD3 R2, P4, R159, R22.reuse, RZ ;  /* 0x000000169f027210 */ /* 0x080fe20007f9e0ff */
[C---:B------:R-:W-:Y:S01]  /*1df0*/  IMAD R153, R9.reuse, 0x48, RZ ;  /* 0x0000004809997824 */ /* 0x040fe200078e02ff */
[C---:B------:R-:W-:Y:S01]  /*1e00*/  LEA R54, P2, R8.reuse, R63, 0x1 ;  /* 0x0000003f08367211 */ /* 0x040fe200078408ff */
[----:B------:R-:W-:Y:S01]  /*1e10*/  IMAD R145, R9, 0x4a, RZ ;  /* 0x0000004a09917824 */ /* 0x000fe200078e02ff */
[----:B------:R-:W-:Y:S01]  /*1e20*/  LEA.HI.X.SX32 R3, R143, R23, 0x1, P4 ;  /* 0x000000178f037211 */ /* 0x000fe200020f0eff */
[C---:B------:R-:W-:Y:S01]  /*1e30*/  IMAD R141, R9.reuse, 0x11, RZ ;  /* 0x00000011098d7824 */ /* 0x040fe200078e02ff */
[----:B------:R-:W-:Y:S01]  /*1e40*/  LEA.HI.X.SX32 R55, R8, R65, 0x1, P2 ;  /* 0x0000004108377211 */ /* 0x000fe200010f0eff */
[----:B------:R-:W-:Y:S01]  /*1e50*/  IMAD R157, R9, 0x44, RZ ;  /* 0x00000044099d7824 */ /* 0x000fe200078e02ff */
[-C--:B------:R-:W-:Y:S01]  /*1e60*/  LEA R60, P2, R10, R63.reuse, 0x1 ;  /* 0x0000003f0a3c7211 */ /* 0x080fe200078408ff */
[----:B------:R0:W-:Y:S01]  /*1e70*/  STL.64 [R1+0x140], R2 ;  /* 0x0001400201007387 */ /* 0x0001e20000100a00 */
[----:B------:R-:W-:Y:S01]  /*1e80*/  LEA R62, P3, R7, R63, 0x1 ;  /* 0x0000003f073e7211 */ /* 0x000fe200078608ff */
[C---:B------:R-:W-:Y:S01]  /*1e90*/  IMAD R142, R9.reuse, 0x4c, RZ ;  /* 0x0000004c098e7824 */ /* 0x040fe200078e02ff */
[----:B------:R-:W-:Y:S01]  /*1ea0*/  LEA.HI.X.SX32 R53, R12, R65, 0x1, P1 ;  /* 0x000000410c357211 */ /* 0x000fe200008f0eff */
[C---:B------:R-:W-:Y:S01]  /*1eb0*/  IMAD R155, R9.reuse, 0x46, RZ ;  /* 0x00000046099b7824 */ /* 0x040fe200078e02ff */
[----:B------:R-:W-:Y:S01]  /*1ec0*/  LEA R58, P1, R6, R63, 0x1 ;  /* 0x0000003f063a7211 */ /* 0x000fe200078208ff */
[C---:B------:R-:W-:Y:S01]  /*1ed0*/  IMAD R136, R9.reuse, 0x23, RZ ;  /* 0x0000002309887824 */ /* 0x040fe200078e02ff */
[-C--:B------:R-:W-:Y:S01]  /*1ee0*/  LEA.HI.X.SX32 R61, R10, R65.reuse, 0x1, P2 ;  /* 0x000000410a3d7211 */ /* 0x080fe200010f0eff */
[----:B------:R-:W-:Y:S01]  /*1ef0*/  IMAD R133, R9, 0x12, RZ ;  /* 0x0000001209857824 */ /* 0x000fe200078e02ff */
[----:B------:R-:W-:Y:S01]  /*1f00*/  LEA.HI.X.SX32 R63, R7, R65, 0x1, P3 ;  /* 0x00000041073f7211 */ /* 0x000fe200018f0eff */
[----:B------:R-:W-:Y:S01]  /*1f10*/  IMAD R134, R9, 0x9, RZ ;  /* 0x0000000909867824 */ /* 0x000fe200078e02ff */
[-C--:B------:R-:W-:Y:S01]  /*1f20*/  IADD3 R244, P2, R139, R22.reuse, RZ ;  /* 0x000000168bf47210 */ /* 0x080fe20007f5e0ff */
[----:B0-----:R-:W2:Y:S01]  /*1f30*/  LDL.LU R3, [R1+0x270] ;  /* 0x0002700001037983 */ /* 0x001ea20000300800 */
[-C--:B------:R-:W-:Y:S01]  /*1f40*/  IADD3 R246, P3, R153, R22.reuse, RZ ;  /* 0x0000001699f67210 */ /* 0x080fe20007f7e0ff */
[----:B------:R-:W-:Y:S01]  /*1f50*/  IMAD R131, R9, 0x24, RZ ;  /* 0x0000002409837824 */ /* 0x000fe200078e02ff */
[-C--:B------:R-:W-:Y:S01]  /*1f60*/  IADD3 R250, P5, R145, R22.reuse, RZ ;  /* 0x0000001691fa7210 */ /* 0x080fe20007fbe0ff */
[----:B------:R-:W-:Y:S01]  /*1f70*/  IMAD.MOV.U32 R143, RZ, RZ, R247 ;  /* 0x000000ffff8f7224 */ /* 0x000fe200078e00f7 */
[-C--:B------:R-:W-:Y:S01]  /*1f80*/  IADD3 R4, P6, R157, R22.reuse, RZ ;  /* 0x000000169d047210 */ /* 0x080fe20007fde0ff */
[----:B------:R-:W-:Y:S01]  /*1f90*/  IMAD R137, R9, 0x4e, RZ ;  /* 0x0000004e09897824 */ /* 0x000fe200078e02ff */
[----:B------:R-:W-:Y:S01]  /*1fa0*/  LEA.HI.X.SX32 R245, R141, R23, 0x1, P2 ;  /* 0x000000178df57211 */ /* 0x000fe200010f0eff */
[----:B------:R0:W-:Y:S01]  /*1fb0*/  STL [R1+0x128], R246 ;  /* 0x000128f601007387 */ /* 0x0001e20000100800 */
[----:B------:R-:W-:Y:S01]  /*1fc0*/  LEA.HI.X.SX32 R59, R6, R65, 0x1, P1 ;  /* 0x00000041063b7211 */ /* 0x000fe200008f0eff */
[C---:B------:R-:W-:Y:S01]  /*1fd0*/  IMAD R135, R9.reuse, 0x50, RZ ;  /* 0x0000005009877824 */ /* 0x040fe200078e02ff */
[-C--:B------:R-:W-:Y:S01]  /*1fe0*/  IADD3 R2, P4, R142, R22.reuse, RZ ;  /* 0x000000168e027210 */ /* 0x080fe20007f9e0ff */
[----:B------:R-:W-:Y:S01]  /*1ff0*/  IMAD R125, R9, 0x26, RZ ;  /* 0x00000026097d7824 */ /* 0x000fe200078e02ff */
[----:B------:R-:W-:Y:S01]  /*2000*/  IADD3 R248, P1, R155, R22, RZ ;  /* 0x000000169bf87210 */ /* 0x000fe20007f3e0ff */
[C---:B------:R-:W-:Y:S01]  /*2010*/  IMAD R130, R9.reuse, 0x52, RZ ;  /* 0x0000005209827824 */ /* 0x040fe200078e02ff */
[----:B------:R-:W-:Y:S01]  /*2020*/  MOV R142, R246 ;  /* 0x000000f6008e7202 */ /* 0x000fe20000000f00 */
[----:B------:R-:W-:Y:S01]  /*2030*/  IMAD R128, R9, 0x25, RZ ;  /* 0x0000002509807824 */ /* 0x000fe200078e02ff */
[-C--:B------:R-:W-:Y:S01]  /*2040*/  LEA.HI.X.SX32 R5, R139, R23.reuse, 0x1, P6 ;  /* 0x000000178b057211 */ /* 0x080fe200030f0eff */
[----:B0-----:R0:W5:Y:S01]  /*2050*/  LDL.LU.64 R246, [R1+0x268] ;  /* 0x0002680001f67983 */ /* 0x0011620000300a00 */
[-C--:B------:R-:W-:Y:S01]  /*2060*/  LEA.HI.X.SX32 R249, R136, R23.reuse, 0x1, P1 ;  /* 0x0000001788f97211 */ /* 0x080fe200008f0eff */
[----:B------:R-:W-:Y:S01]  /*2070*/  IMAD R127, R9, 0x13, RZ ;  /* 0x00000013097f7824 */ /* 0x000fe200078e02ff */
[-C--:B------:R-:W-:Y:S01]  /*2080*/  LEA.HI.X.SX32 R143, R131, R23.reuse, 0x1, P3 ;  /* 0x00000017838f7211 */ /* 0x080fe200018f0eff */
[----:B------:R-:W-:Y:S01]  /*2090*/  STL [R1+0x120], R250 ;  /* 0x000120fa01007387 */ /* 0x000fe20000100800 */
[C---:B------:R-:W-:Y:S01]  /*20a0*/  IMAD R111, R9.reuse, 0xa, RZ ;  /* 0x0000000a096f7824 */ /* 0x040fe200078e02ff */
[C---:B------:R-:W-:Y:S01]  /*20b0*/  SHF.L.U32 R237, R9.reuse, 0x3, RZ ;  /* 0x0000000309ed7819 */ /* 0x040fe200000006ff */
[C---:B------:R-:W-:Y:S01]  /*20c0*/  IMAD R129, R9.reuse, 0x54, RZ ;  /* 0x0000005409817824 */ /* 0x040fe200078e02ff */
[----:B------:R1:W-:Y:S01]  /*20d0*/  STL.64 [R1+0x1c0], R244 ;  /* 0x0001c0f401007387 */ /* 0x0003e20000100a00 */
[C---:B------:R-:W-:Y:S01]  /*20e0*/  IMAD R121, R9.reuse, 0x5, RZ ;  /* 0x0000000509797824 */ /* 0x040fe200078e02ff */
[----:B------:R-:W-:Y:S01]  /*20f0*/  SHF.L.U32 R15, R64, 0x1, RZ ;  /* 0x00000001400f7819 */ /* 0x000fe200000006ff */
[----:B------:R-:W-:Y:S01]  /*2100*/  IMAD.MOV.U32 R136, RZ, RZ, R250 ;  /* 0x000000ffff887224 */ /* 0x000fe200078e00fa */
[----:B------:R-:W-:Y:S01]  /*2110*/  STL [R1+0x118], R2 ;  /* 0x0001180201007387 */ /* 0x000fe20000100800 */
[-C--:B------:R-:W-:Y:S01]  /*2120*/  IADD3 R142, P3, R130, R22.reuse, RZ ;  /* 0x00000016828e7210 */ /* 0x080fe20007f7e0ff */
[----:B------:R-:W-:Y:S01]  /*2130*/  IMAD R123, R9, 0x27, RZ ;  /* 0x00000027097b7824 */ /* 0x000fe200078e02ff */
[----:B------:R-:W-:Y:S01]  /*2140*/  LOP3.LUT R19, R19, 0x10, R241, 0x78, !PT ;  /* 0x0000001013137812 */ /* 0x000fe200078e78f1 */
[----:B------:R3:W-:Y:S01]  /*2150*/  STL.64 [R1+0x138], R4 ;  /* 0x0001380401007387 */ /* 0x0007e20000100a00 */
[----:B------:R-:W-:Y:S01]  /*2160*/  IMAD R108, R9, 0x28, RZ ;  /* 0x00000028096c7824 */ /* 0x000fe200078e02ff */
[----:B------:R-:W-:Y:S01]  /*2170*/  LOP3.LUT P0, RZ, R241, 0x3, RZ, 0xc0, !PT ;  /* 0x00000003f1ff7812 */ /* 0x000fe2000780c0ff */
[----:B------:R-:W-:Y:S01]  /*2180*/  IMAD R110, R9, 0x14, RZ ;  /* 0x00000014096e7824 */ /* 0x000fe200078e02ff */
[-C--:B-1----:R-:W-:Y:S01]  /*2190*/  IADD3 R244, P2, R133, R22.reuse, RZ ;  /* 0x0000001685f47210 */ /* 0x082fe20007f5e0ff */
[----:B------:R1:W-:Y:S01]  /*21a0*/  STL.64 [R1+0x130], R248 ;  /* 0x000130f801007387 */ /* 0x0003e20000100a00 */
[C---:B------:R-:W-:Y:S01]  /*21b0*/  IMAD R120, R9.reuse, 0x56, RZ ;  /* 0x0000005609787824 */ /* 0x040fe200078e02ff */
[----:B------:R-:W-:Y:S01]  /*21c0*/  MOV R20, 0xff800000 ;  /* 0xff80000000147802 */ /* 0x000fe20000000f00 */
[C---:B------:R-:W-:Y:S01]  /*21d0*/  IMAD R102, R9.reuse, 0x2a, RZ ;  /* 0x0000002a09667824 */ /* 0x040fe200078e02ff */
[----:B------:R-:W-:Y:S01]  /*21e0*/  LEA.HI.X.SX32 R245, R134, R23, 0x1, P2 ;  /* 0x0000001786f57211 */ /* 0x000fe200010f0eff */
[C---:B------:R-:W-:Y:S01]  /*21f0*/  IMAD R104, R9.reuse, 0x15, RZ ;  /* 0x0000001509687824 */ /* 0x040fe200078e02ff */
[----:B------:R-:W-:Y:S01]  /*2200*/  MOV R18, RZ ;  /* 0x000000ff00127202 */ /* 0x000fe20000000f00 */
[----:B------:R-:W-:Y:S01]  /*2210*/  IMAD R96, R9, 0x16, RZ ;  /* 0x0000001609607824 */ /* 0x000fe200078e02ff */
[-C--:B---3--:R-:W-:Y:S01]  /*2220*/  IADD3 R4, P6, R131, R22.reuse, RZ ;  /* 0x0000001683047210 */ /* 0x088fe20007fde0ff */
[C---:B------:R-:W-:Y:S01]  /*2230*/  IMAD R105, R9.reuse, 0x29, RZ ;  /* 0x0000002909697824 */ /* 0x040fe200078e02ff */
[----:B------:R-:W-:Y:S01]  /*2240*/  MOV R6, 0x3f800000 ;  /* 0x3f80000000067802 */ /* 0x000fe20000000f00 */
[----:B------:R-:W-:Y:S01]  /*2250*/  IMAD R101, R9, 0xb, RZ ;  /* 0x0000000b09657824 */ /* 0x000fe200078e02ff */
[----:B-1----:R-:W-:Y:S01]  /*2260*/  IADD3 R248, P1, R137, R22, RZ ;  /* 0x0000001689f87210 */ /* 0x002fe20007f3e0ff */
[C---:B------:R-:W-:Y:S01]  /*2270*/  IMAD R98, R9.reuse, 0x2b, RZ ;  /* 0x0000002b09627824 */ /* 0x040fe200078e02ff */
[----:B------:R-:W-:Y:S01]  /*2280*/  MOV R137, R251 ;  /* 0x000000fb00897202 */ /* 0x000fe20000000f00 */
[----:B------:R-:W-:Y:S01]  /*2290*/  IMAD R78, R9, 0x2c, RZ ;  /* 0x0000002c094e7824 */ /* 0x000fe200078e02ff */
[----:B------:R0:W5:Y:S01]  /*22a0*/  LDL.LU.64 R250, [R1+0x260] ;  /* 0x0002600001fa7983 */ /* 0x0001620000300a00 */
[----:B------:R-:W-:Y:S01]  /*22b0*/  LEA.HI.X.SX32 R5, R133, R23, 0x1, P6 ;  /* 0x0000001785057211 */ /* 0x000fe200030f0eff */
[----:B------:R-:W-:-:S02]  /*22c0*/  IMAD.MOV.U32 R134, RZ, RZ, R2 ;  /* 0x000000ffff867224 */ /* 0x000fc400078e0002 */
[----:B------:R1:W-:Y:S01]  /*22d0*/  STL.64 [R1+0x200], R244 ;  /* 0x000200f401007387 */ /* 0x0003e20000100a00 */
[C---:B------:R-:W-:Y:S02]  /*22e0*/  IMAD R119, R9.reuse, 0x58, RZ ;  /* 0x0000005809777824 */ /* 0x040fe400078e02ff */
[C---:B------:R-:W-:Y:S02]  /*22f0*/  IMAD R107, R9.reuse, 0x5a, RZ ;  /* 0x0000005a096b7824 */ /* 0x040fe400078e02ff */
[C---:B------:R-:W-:Y:S02]  /*2300*/  IMAD R106, R9.reuse, 0x5c, RZ ;  /* 0x0000005c096a7824 */ /* 0x040fe400078e02ff */
[C---:B------:R-:W-:Y:S02]  /*2310*/  IMAD R72, R9.reuse, 0x2e, RZ ;  /* 0x0000002e09487824 */ /* 0x040fe400078e02ff */
[C---:B------:R-:W-:Y:S02]  /*2320*/  IMAD R122, R9.reuse, 0x2d, RZ ;  /* 0x0000002d097a7824 */ /* 0x040fe400078e02ff */
[----:B------:R-:W-:Y:S01]  /*2330*/  IMAD R124, R9, 0x17, RZ ;  /* 0x00000017097c7824 */ /* 0x000fe200078e02ff */
[----:B-1----:R-:W-:Y:S01]  /*2340*/  IADD3 R244, P2, R135, R22, RZ ;  /* 0x0000001687f47210 */ /* 0x002fe20007f5e0ff */
[----:B------:R-:W-:-:S02]  /*2350*/  IMAD R99, R9, 0x5e, RZ ;  /* 0x0000005e09637824 */ /* 0x000fc400078e02ff */
[C---:B------:R-:W-:Y:S02]  /*2360*/  IMAD R66, R9.reuse, 0x6, RZ ;  /* 0x0000000609427824 */ /* 0x040fe400078e02ff */
[C---:B------:R-:W-:Y:S02]  /*2370*/  IMAD R97, R9.reuse, 0x60, RZ ;  /* 0x0000006009617824 */ /* 0x040fe400078e02ff */
[C---:B------:R-:W-:Y:S02]  /*2380*/  IMAD R126, R9.reuse, 0x2f, RZ ;  /* 0x0000002f097e7824 */ /* 0x040fe400078e02ff */
[C---:B------:R-:W-:Y:S02]  /*2390*/  IMAD R132, R9.reuse, 0x3, RZ ;  /* 0x0000000309847824 */ /* 0x040fe400078e02ff */
[C---:B------:R-:W-:Y:S02]  /*23a0*/  IMAD R12, R9.reuse, 0xc, RZ ;  /* 0x0000000c090c7824 */ /* 0x040fe400078e02ff */
        /* <DEDUP_REMOVED lines=40> */
[C---:B------:R-:W-:Y:S02]  /*2630*/  IMAD.SHL.U32 R79, R9.reuse, 0x2, RZ ;  /* 0x00000002094f7824 */ /* 0x040fe400078e00ff */
[C---:B------:R-:W-:Y:S02]  /*2640*/  IMAD R228, R9.reuse, 0x1f, RZ ;  /* 0x0000001f09e47824 */ /* 0x040fe400078e02ff */
[----:B------:R-:W-:-:S02]  /*2650*/  IMAD.SHL.U32 R240, R9, 0x4, RZ ;  /* 0x0000000409f07824 */ /* 0x000fc400078e00ff */
[C---:B------:R-:W-:Y:S02]  /*2660*/  IMAD R229, R9.reuse, 0x7e, RZ ;  /* 0x0000007e09e57824 */ /* 0x040fe400078e02ff */
[C---:B------:R-:W-:Y:S02]  /*2670*/  IMAD.SHL.U32 R236, R9.reuse, 0x10, RZ ;  /* 0x0000001009ec7824 */ /* 0x040fe400078e00ff */
[C---:B------:R-:W-:Y:S02]  /*2680*/  IMAD.SHL.U32 R233, R9.reuse, 0x20, RZ ;  /* 0x0000002009e97824 */ /* 0x040fe400078e00ff */
[----:B------:R-:W-:Y:S02]  /*2690*/  IMAD R232, R9, 0x3f, RZ ;  /* 0x0000003f09e87824 */ /* 0x000fe400078e02ff */
[----:B------:R-:W-:Y:S02]  /*26a0*/  IMAD.MOV.U32 R64, RZ, RZ, -0x800000 ;  /* 0xff800000ff407424 */ /* 0x000fe400078e00ff */
[----:B------:R-:W-:-:S02]  /*26b0*/  IMAD.MOV.U32 R8, RZ, RZ, 0x3f800000 ;  /* 0x3f800000ff087424 */ /* 0x000fc400078e00ff */
[----:B------:R-:W-:Y:S02]  /*26c0*/  IMAD.MOV.U32 R7, RZ, RZ, 0x3f800000 ;  /* 0x3f800000ff077424 */ /* 0x000fe400078e00ff */
[----:B--2---:R-:W-:Y:S02]  /*26d0*/  IMAD.MOV.U32 R135, RZ, RZ, R3 ;  /* 0x000000ffff877224 */ /* 0x004fe400078e0003 */
[----:B------:R-:W2:Y:S04]  /*26e0*/  LDL.LU.64 R2, [R1+0x258] ;  /* 0x0002580001027983 */ /* 0x000ea80000300a00 */
[----:B------:R1:W-:Y:S04]  /*26f0*/  STL.64 [R1+0x1b8], R4 ;  /* 0x0001b80401007387 */ /* 0x0003e80000100a00 */
[----:B-1----:R-:W3:Y:S01]  /*2700*/  LDL.LU R5, [R1+0x250] ;  /* 0x0002500001057983 */ /* 0x002ee20000300800 */
[----:B------:R-:W-:-:S03]  /*2710*/  IADD3 R4, P6, R125, R22, RZ ;  /* 0x000000167d047210 */ /* 0x000fc60007fde0ff */
[----:B------:R1:W-:Y:S01]  /*2720*/  STL [R1+0x12c], R143 ;  /* 0x00012c8f01007387 */ /* 0x0003e20000100800 */
[----:B------:R-:W-:-:S03]  /*2730*/  MOV R130, R4 ;  /* 0x0000000400827202 */ /* 0x000fc60000000f00 */
[----:B------:R4:W-:Y:S01]  /*2740*/  STL [R1+0x1b0], R4 ;  /* 0x0001b00401007387 */ /* 0x0009e20000100800 */
[-C--:B------:R-:W-:Y:S02]  /*2750*/  LEA.HI.X.SX32 R137, R128, R23.reuse, 0x1, P5 ;  /* 0x0000001780897211 */ /* 0x080fe400028f0eff */
[-C--:B------:R-:W-:Y:S02]  /*2760*/  LEA.HI.X.SX32 R135, R125, R23.reuse, 0x1, P4 ;  /* 0x000000177d877211 */ /* 0x080fe400020f0eff */
[-C--:B------:R-:W-:Y:S02]  /*2770*/  IADD3 R136, P5, R129, R22.reuse, RZ ;  /* 0x0000001681887210 */ /* 0x080fe40007fbe0ff */
[----:B------:R-:W-:Y:S02]  /*2780*/  LEA.HI.X.SX32 R249, R123, R23, 0x1, P1 ;  /* 0x000000177bf97211 */ /* 0x000fe400008f0eff */
[-C--:B------:R-:W-:Y:S02]  /*2790*/  IADD3 R130, P1, R108, R22.reuse, RZ ;  /* 0x000000166c827210 */ /* 0x080fe40007f3e0ff */
[----:B------:R-:W-:-:S02]  /*27a0*/  IADD3 R134, P4, R110, R22, RZ ;  /* 0x000000166e867210 */ /* 0x000fc40007f9e0ff */
[-C--:B------:R-:W-:Y:S02]  /*27b0*/  LEA.HI.X.SX32 R245, R108, R23.reuse, 0x1, P2 ;  /* 0x000000176cf57211 */ /* 0x080fe400010f0eff */
[-C--:B-1----:R-:W-:Y:S02]  /*27c0*/  LEA.HI.X.SX32 R143, R105, R23.reuse, 0x1, P3 ;  /* 0x00000017698f7211 */ /* 0x082fe400018f0eff */
[-C--:B------:R-:W-:Y:S01]  /*27d0*/  IADD3 R106, P3, R106, R22.reuse, RZ ;  /* 0x000000166a6a7210 */ /* 0x080fe20007f7e0ff */
[----:B---3--:R-:W-:Y:S02]  /*27e0*/  IMAD.MOV.U32 R131, RZ, RZ, R5 ;  /* 0x000000ffff837224 */ /* 0x008fe400078e0005 */
[----:B----4-:R-:W3:Y:S01]  /*27f0*/  LDL.LU.64 R4, [R1+0x248] ;  /* 0x0002480001047983 */ /* 0x010ee20000300a00 */
[-C--:B------:R-:W-:Y:S02]  /*2800*/  LEA.HI.X.SX32 R131, R127, R23.reuse, 0x1, P6 ;  /* 0x000000177f837211 */ /* 0x080fe400030f0eff */
[----:B------:R-:W-:Y:S01]  /*2810*/  IADD3 R128, P6, R111, R22, RZ ;  /* 0x000000166f807210 */ /* 0x000fe20007fde0ff */
[----:B------:R-:W-:Y:S03]  /*2820*/  STL [R1+0x124], R137 ;  /* 0x0001248901007387 */ /* 0x000fe60000100800 */
[-C--:B------:R-:W-:Y:S01]  /*2830*/  LEA.HI.X.SX32 R129, R121, R23.reuse, 0x1, P6 ;  /* 0x0000001779817211 */ /* 0x080fe200030f0eff */
[----:B------:R1:W-:Y:S04]  /*2840*/  STL [R1+0x11c], R135 ;  /* 0x00011c8701007387 */ /* 0x0003e80000100800 */
[----:B------:R4:W-:Y:S04]  /*2850*/  STL [R1+0x1b4], R131 ;  /* 0x0001b48301007387 */ /* 0x0009e80000100800 */
[----:B------:R0:W-:Y:S01]  /*2860*/  STL.64 [R1+0x220], R128 ;  /* 0x0002208001007387 */ /* 0x0001e20000100a00 */
[----:B-1----:R-:W-:-:S02]  /*2870*/  LEA.HI.X.SX32 R135, R111, R23, 0x1, P4 ;  /* 0x000000176f877211 */ /* 0x002fc400020f0eff */
[-C--:B----4-:R-:W-:Y:S02]  /*2880*/  LEA.HI.X.SX32 R131, R110, R23.reuse, 0x1, P1 ;  /* 0x000000176e837211 */ /* 0x090fe400008f0eff */
[-C--:B0-----:R-:W-:Y:S02]  /*2890*/  IADD3 R128, P6, R120, R22.reuse, RZ ;  /* 0x0000001678807210 */ /* 0x081fe40007fde0ff */
[-C--:B------:R-:W-:Y:S01]  /*28a0*/  IADD3 R120, P1, R102, R22.reuse, RZ ;  /* 0x0000001666787210 */ /* 0x080fe20007f3e0ff */
[----:B------:R-:W-:Y:S03]  /*28b0*/  STL.64 [R1+0x110], R248 ;  /* 0x000110f801007387 */ /* 0x000fe60000100a00 */
[-C--:B------:R-:W-:Y:S02]  /*28c0*/  LEA.HI.X.SX32 R121, R104, R23.reuse, 0x1, P1 ;  /* 0x0000001768797211 */ /* 0x080fe400008f0eff */
[----:B------:R-:W-:Y:S01]  /*28d0*/  IADD3 R110, P1, R96, R22, RZ ;  /* 0x00000016606e7210 */ /* 0x000fe20007f3e0ff */
[----:B------:R0:W-:Y:S01]  /*28e0*/  STL.64 [R1+0x1f8], R134 ;  /* 0x0001f88601007387 */ /* 0x0001e20000100a00 */
[----:B------:R-:W-:-:S02]  /*28f0*/  LEA.HI.X.SX32 R137, R102, R23, 0x1, P5 ;  /* 0x0000001766897211 */ /* 0x000fc400028f0eff */
[-C--:B------:R-:W-:Y:S01]  /*2900*/  LEA.HI.X.SX32 R111, R101, R23.reuse, 0x1, P1 ;  /* 0x00000017656f7211 */ /* 0x080fe200008f0eff */
[----:B------:R1:W-:Y:S01]  /*2910*/  STL.64 [R1+0x1a8], R130 ;  /* 0x0001a88201007387 */ /* 0x0003e20000100a00 */
[----:B------:R-:W-:Y:S02]  /*2920*/  LEA.HI.X.SX32 R129, R98, R23, 0x1, P6 ;  /* 0x0000001762817211 */ /* 0x000fe400030f0eff */
[-C--:B------:R-:W-:Y:S01]  /*2930*/  IADD3 R104, P5, R78, R22.reuse, RZ ;  /* 0x000000164e687210 */ /* 0x080fe20007fbe0ff */
[----:B------:R-:W-:Y:S04]  /*2940*/  STL.64 [R1+0x108], R244 ;  /* 0x000108f401007387 */ /* 0x000fe80000100a00 */
[----:B------:R-:W-:Y:S01]  /*2950*/  STL.64 [R1+0x100], R142 ;  /* 0x0001008e01007387 */ /* 0x000fe20000100a00 */
[----:B0-----:R-:W-:-:S03]  /*2960*/  IADD3 R134, P4, R119, R22, RZ ;  /* 0x0000001677867210 */ /* 0x001fc60007f9e0ff */
[----:B------:R0:W-:Y:S01]  /*2970*/  STL.64 [R1+0x1a0], R120 ;  /* 0x0001a07801007387 */ /* 0x0001e20000100a00 */
[----:B-1----:R-:W-:-:S03]  /*2980*/  IADD3 R130, P2, R107, R22, RZ ;  /* 0x000000166b827210 */ /* 0x002fc60007f5e0ff */
[----:B------:R-:W-:Y:S01]  /*2990*/  STL.64 [R1+0xf8], R136 ;  /* 0x0000f88801007387 */ /* 0x000fe20000100a00 */
[----:B------:R-:W-:-:S03]  /*29a0*/  LEA.HI.X.SX32 R105, R96, R23, 0x1, P5 ;  /* 0x0000001760697211 */ /* 0x000fc600028f0eff */
[----:B------:R-:W-:Y:S01]  /*29b0*/  STL.64 [R1+0x1f0], R110 ;  /* 0x0001f06e01007387 */ /* 0x000fe20000100a00 */
[----:B------:R-:W-:-:S03]  /*29c0*/  LEA.HI.X.SX32 R135, R78, R23, 0x1, P4 ;  /* 0x000000174e877211 */ /* 0x000fc600020f0eff */
[----:B------:R1:W-:Y:S01]  /*29d0*/  STL.64 [R1+0xf0], R128 ;  /* 0x0000f08001007387 */ /* 0x0003e20000100a00 */
[-C--:B------:R-:W-:Y:S02]  /*29e0*/  LEA.HI.X.SX32 R131, R122, R23.reuse, 0x1, P2 ;  /* 0x000000177a837211 */ /* 0x080fe400010f0eff */
[CC--:B------:R-:W-:Y:S01]  /*29f0*/  LEA.HI.X.SX32 R107, R72.reuse, R23.reuse, 0x1, P3 ;  /* 0x00000017486b7211 */ /* 0x0c0fe200018f0eff */
[----:B------:R-:W-:Y:S01]  /*2a00*/  STL.64 [R1+0x198], R104 ;  /* 0x0001986801007387 */ /* 0x000fe20000100a00 */
[-C--:B0-----:R-:W-:Y:S02]  /*2a10*/  IADD3 R120, P6, R99, R22.reuse, RZ ;  /* 0x0000001663787210 */ /* 0x081fe40007fde0ff */
[----:B-1----:R-:W-:Y:S01]  /*2a20*/  IADD3 R128, P5, R72, R22, RZ ;  /* 0x0000001648807210 */ /* 0x002fe20007fbe0ff */
[----:B------:R-:W-:Y:S03]  /*2a30*/  STL.64 [R1+0xe8], R134 ;  /* 0x0000e88601007387 */ /* 0x000fe60000100a00 */
[----:B------:R-:W-:-:S02]  /*2a40*/  LEA.HI.X.SX32 R129, R124, R23, 0x1, P5 ;  /* 0x000000177c817211 */ /* 0x000fc400028f0eff */
[-C--:B------:R-:W-:Y:S01]  /*2a50*/  IADD3 R96, P5, R66, R22.reuse, RZ ;  /* 0x0000001642607210 */ /* 0x080fe20007fbe0ff */
[----:B------:R-:W-:Y:S01]  /*2a60*/  STL.64 [R1+0xe0], R130 ;  /* 0x0000e08201007387 */ /* 0x000fe20000100a00 */
[-C--:B------:R-:W-:Y:S02]  /*2a70*/  IADD3 R110, P1, R97, R22.reuse, RZ ;  /* 0x00000016616e7210 */ /* 0x080fe40007f3e0ff */
[-C--:B------:R-:W-:Y:S01]  /*2a80*/  LEA.HI.X.SX32 R121, R126, R23.reuse, 0x1, P6 ;  /* 0x000000177e797211 */ /* 0x080fe200030f0eff */
[----:B------:R0:W-:Y:S01]  /*2a90*/  STL.64 [R1+0xd8], R106 ;  /* 0x0000d86a01007387 */ /* 0x0001e20000100a00 */
[----:B------:R-:W-:Y:S02]  /*2aa0*/  LEA.HI.X.SX32 R97, R132, R23, 0x1, P5 ;  /* 0x0000001784617211 */ /* 0x000fe400028f0eff */
[-C--:B------:R-:W-:Y:S01]  /*2ab0*/  IADD3 R102, P6, R10, R22.reuse, RZ ;  /* 0x000000160a667210 */ /* 0x080fe20007fde0ff */
[----:B------:R-:W-:Y:S01]  /*2ac0*/  STL.64 [R1+0x190], R128 ;  /* 0x0001908001007387 */ /* 0x000fe20000100a00 */
[----:B------:R-:W-:-:S02]  /*2ad0*/  IADD3 R98, P4, R103, R22, RZ ;  /* 0x0000001667627210 */ /* 0x000fc40007f9e0ff */
[CC--:B------:R-:W-:Y:S02]  /*2ae0*/  LEA.HI.X.SX32 R103, R12.reuse, R23.reuse, 0x1, P6 ;  /* 0x000000170c677211 */ /* 0x0c0fe400030f0eff */
[-C--:B0-----:R-:W-:Y:S01]  /*2af0*/  IADD3 R106, P3, R12, R22.reuse, RZ ;  /* 0x000000160c6a7210 */ /* 0x081fe20007f7e0ff */
[----:B------:R0:W-:Y:S03]  /*2b00*/  STL.64 [R1+0x230], R96 ;  /* 0x0002306001007387 */ /* 0x0001e60000100a00 */
[----:B------:R-:W-:Y:S01]  /*2b10*/  LEA.HI.X.SX32 R107, R66, R23, 0x1, P3 ;  /* 0x00000017426b7211 */ /* 0x000fe200018f0eff */
[----:B------:R-:W-:Y:S04]  /*2b20*/  STL.64 [R1+0xd0], R120 ;  /* 0x0000d07801007387 */ /* 0x000fe80000100a00 */
[----:B------:R-:W-:Y:S01]  /*2b30*/  STL.64 [R1+0x218], R106 ;  /* 0x0002186a01007387 */ /* 0x000fe20000100a00 */
[----:B0-----:R-:W-:-:S03]  /*2b40*/  IADD3 R96, P5, R11, R22, RZ ;  /* 0x000000160b607210 */ /* 0x001fc60007fbe0ff */
[----:B------:R0:W-:Y:S01]  /*2b50*/  STL.64 [R1+0x1e8], R102 ;  /* 0x0001e86601007387 */ /* 0x0001e20000100a00 */
[-C--:B------:R-:W-:Y:S02]  /*2b60*/  LEA.HI.X.SX32 R97, R10, R23.reuse, 0x1, P5 ;  /* 0x000000170a617211 */ /* 0x080fe400028f0eff */
[-C--:B------:R-:W-:Y:S02]  /*2b70*/  IADD3 R104, P2, R109, R22.reuse, RZ ;  /* 0x000000166d687210 */ /* 0x080fe40007f5e0ff */
[-C--:B------:R-:W-:Y:S02]  /*2b80*/  LEA.HI.X.SX32 R99, R151, R23.reuse, 0x1, P4 ;  /* 0x0000001797637211 */ /* 0x080fe400020f0eff */
[-C--:B------:R-:W-:Y:S02]  /*2b90*/  LEA.HI.X.SX32 R111, R11, R23.reuse, 0x1, P1 ;  /* 0x000000170b6f7211 */ /* 0x080fe400008f0eff */
[C---:B0-----:R-:W-:Y:S01]  /*2ba0*/  IADD3 R102, P5, R65.reuse, R22, RZ ;  /* 0x0000001641667210 */ /* 0x041fe20007fbe0ff */
[----:B------:R-:W-:Y:S01]  /*2bb0*/  STL.64 [R1+0x188], R96 ;  /* 0x0001886001007387 */ /* 0x000fe20000100a00 */
[----:B------:R-:W-:-:S02]  /*2bc0*/  LEA.HI.X.SX32 R105, R65, R23, 0x1, P2 ;  /* 0x0000001741697211 */ /* 0x000fc400010f0eff */
[----:B------:R-:W-:Y:S01]  /*2bd0*/  LEA.HI.X.SX32 R103, R152, R23, 0x1, P5 ;  /* 0x0000001798677211 */ /* 0x000fe200028f0eff */
[----:B------:R-:W-:Y:S01]  /*2be0*/  STL.64 [R1+0xc0], R98 ;  /* 0x0000c06201007387 */ /* 0x000fe20000100a00 */
[----:B------:R-:W-:-:S03]  /*2bf0*/  IADD3 R108, P3, R138, R22, RZ ;  /* 0x000000168a6c7210 */ /* 0x000fc60007f7e0ff */
[----:B------:R-:W-:Y:S04]  /*2c00*/  STL.64 [R1+0xc8], R110 ;  /* 0x0000c86e01007387 */ /* 0x000fe80000100a00 */
[----:B------:R0:W-:Y:S04]  /*2c10*/  STL.64 [R1+0x180], R102 ;  /* 0x0001806601007387 */ /* 0x0001e80000100a00 */
[----:B------:R1:W-:Y:S01]  /*2c20*/  STL.64 [R1+0xb8], R104 ;  /* 0x0000b86801007387 */ /* 0x0003e20000100a00 */
[----:B------:R-:W-:Y:S02]  /*2c30*/  LEA.HI.X.SX32 R109, R156, R23, 0x1, P3 ;  /* 0x000000179c6d7211 */ /* 0x000fe400018f0eff */
[----:B0-----:R-:W-:-:S02]  /*2c40*/  IADD3 R102, P5, R67, R22, RZ ;  /* 0x0000001643667210 */ /* 0x001fc40007fbe0ff */
[-C--:B-1----:R-:W-:Y:S02]  /*2c50*/  IADD3 R104, P2, R68, R22.reuse, RZ ;  /* 0x0000001644687210 */ /* 0x082fe40007f5e0ff */
[-C--:B------:R-:W-:Y:S02]  /*2c60*/  LEA.HI.X.SX32 R103, R198, R23.reuse, 0x1, P5 ;  /* 0x00000017c6677211 */ /* 0x080fe400028f0eff */
[----:B------:R-:W-:Y:S02]  /*2c70*/  LEA.HI.X.SX32 R105, R67, R23, 0x1, P2 ;  /* 0x0000001743697211 */ /* 0x000fe400010f0eff */
[-C--:B------:R-:W-:Y:S01]  /*2c80*/  IADD3 R96, P1, R144, R22.reuse, RZ ;  /* 0x0000001690607210 */ /* 0x080fe20007f3e0ff */
[----:B------:R-:W-:Y:S01]  /*2c90*/  STL.64 [R1+0x1e0], R102 ;  /* 0x0001e06601007387 */ /* 0x000fe20000100a00 */
[----:B------:R-:W-:-:S03]  /*2ca0*/  IADD3 R106, P6, R140, R22, RZ ;  /* 0x000000168c6a7210 */ /* 0x000fc60007fde0ff */
[----:B------:R-:W-:Y:S01]  /*2cb0*/  STL.64 [R1+0xb0], R108 ;  /* 0x0000b06c01007387 */ /* 0x000fe20000100a00 */
[----:B------:R-:W-:-:S03]  /*2cc0*/  IADD3 R98, P4, R150, R22, RZ ;  /* 0x0000001696627210 */ /* 0x000fc60007f9e0ff */
[----:B------:R0:W-:Y:S01]  /*2cd0*/  STL.64 [R1+0x178], R104 ;  /* 0x0001786801007387 */ /* 0x0001e20000100a00 */
[-C--:B------:R-:W-:Y:S02]  /*2ce0*/  LEA.HI.X.SX32 R97, R203, R23.reuse, 0x1, P1 ;  /* 0x00000017cb617211 */ /* 0x080fe400008f0eff */
[-C--:B------:R-:W-:Y:S02]  /*2cf0*/  IADD3 R10, P3, R154, R22.reuse, RZ ;  /* 0x000000169a0a7210 */ /* 0x080fe40007f7e0ff */
[-C--:B------:R-:W-:Y:S02]  /*2d00*/  LEA.HI.X.SX32 R107, R68, R23.reuse, 0x1, P6 ;  /* 0x00000017446b7211 */ /* 0x080fe400030f0eff */
[CC--:B------:R-:W-:Y:S02]  /*2d10*/  LEA.HI.X.SX32 R99, R69.reuse, R23.reuse, 0x1, P4 ;  /* 0x0000001745637211 */ /* 0x0c0fe400020f0eff */
[----:B0-----:R-:W-:Y:S01]  /*2d20*/  IADD3 R104, P2, R69, R22, RZ ;  /* 0x0000001645687210 */ /* 0x001fe20007f5e0ff */
[----:B------:R-:W-:Y:S03]  /*2d30*/  STL.64 [R1+0xa0], R96 ;  /* 0x0000a06001007387 */ /* 0x000fe60000100a00 */
[-C--:B------:R-:W-:Y:S01]  /*2d40*/  LEA.HI.X.SX32 R105, R206, R23.reuse, 0x1, P2 ;  /* 0x00000017ce697211 */ /* 0x080fe200010f0eff */
[----:B------:R-:W-:Y:S01]  /*2d50*/  STL.64 [R1+0xa8], R106 ;  /* 0x0000a86a01007387 */ /* 0x000fe20000100a00 */
[----:B------:R-:W-:-:S03]  /*2d60*/  LEA.HI.X.SX32 R11, R207, R23, 0x1, P3 ;  /* 0x00000017cf0b7211 */ /* 0x000fc600018f0eff */
[----:B------:R0:W-:Y:S04]  /*2d70*/  STL.64 [R1+0x170], R104 ;  /* 0x0001706801007387 */ /* 0x0001e80000100a00 */
[----:B------:R1:W-:Y:S04]  /*2d80*/  STL.64 [R1+0x98], R98 ;  /* 0x0000986201007387 */ /* 0x0003e80000100a00 */
[----:B------:R4:W-:Y:S01]  /*2d90*/  STL.64 [R1+0x90], R10 ;  /* 0x0000900a01007387 */ /* 0x0009e20000100a00 */
[-C--:B0-----:R-:W-:Y:S02]  /*2da0*/  IADD3 R104, P2, R70, R22.reuse, RZ ;  /* 0x0000001646687210 */ /* 0x081fe40007f5e0ff */
[----:B-1----:R-:W-:-:S02]  /*2db0*/  IADD3 R98, P4, R71, R22, RZ ;  /* 0x0000001647627210 */ /* 0x002fc40007f9e0ff */
[-C--:B----4-:R-:W-:Y:S02]  /*2dc0*/  IADD3 R10, P3, R73, R22.reuse, RZ ;  /* 0x00000016490a7210 */ /* 0x090fe40007f7e0ff */
[-C--:B------:R-:W-:Y:S02]  /*2dd0*/  LEA.HI.X.SX32 R99, R70, R23.reuse, 0x1, P4 ;  /* 0x0000001746637211 */ /* 0x080fe400020f0eff */
[-C--:B------:R-:W-:Y:S02]  /*2de0*/  LEA.HI.X.SX32 R105, R211, R23.reuse, 0x1, P2 ;  /* 0x00000017d3697211 */ /* 0x080fe400010f0eff */
[-C--:B------:R-:W-:Y:S01]  /*2df0*/  LEA.HI.X.SX32 R11, R71, R23.reuse, 0x1, P3 ;  /* 0x00000017470b7211 */ /* 0x080fe200018f0eff */
[----:B------:R-:W-:Y:S01]  /*2e00*/  STL.64 [R1+0x1d8], R98 ;  /* 0x0001d86201007387 */ /* 0x000fe20000100a00 */
[-C--:B------:R-:W-:Y:S02]  /*2e10*/  IADD3 R66, P6, R199, R22.reuse, RZ ;  /* 0x00000016c7427210 */ /* 0x080fe40007fde0ff */
[----:B------:R-:W-:Y:S01]  /*2e20*/  IADD3 R102, P5, R158, R22, RZ ;  /* 0x000000169e667210 */ /* 0x000fe20007fbe0ff */
[----:B------:R-:W-:Y:S01]  /*2e30*/  STL.64 [R1+0x210], R104 ;  /* 0x0002106801007387 */ /* 0x000fe20000100a00 */
[----:B------:R-:W-:-:S03]  /*2e40*/  LEA.HI.X.SX32 R67, R217, R23, 0x1, P6 ;  /* 0x00000017d9437211 */ /* 0x000fc600030f0eff */
[----:B------:R0:W-:Y:S01]  /*2e50*/  STL.64 [R1+0x168], R10 ;  /* 0x0001680a01007387 */ /* 0x0001e20000100a00 */
[----:B------:R-:W-:Y:S02]  /*2e60*/  LEA.HI.X.SX32 R103, R73, R23, 0x1, P5 ;  /* 0x0000001749677211 */ /* 0x000fe400028f0eff */
[-C--:B------:R-:W-:Y:S01]  /*2e70*/  IADD3 R68, P2, R210, R22.reuse, RZ ;  /* 0x00000016d2447210 */ /* 0x080fe20007f5e0ff */
[----:B------:R-:W-:Y:S01]  /*2e80*/  STL.64 [R1+0x80], R66 ;  /* 0x0000804201007387 */ /* 0x000fe20000100a00 */
[----:B0-----:R-:W-:-:S04]  /*2e90*/  IADD3 R10, P3, R74, R22, RZ ;  /* 0x000000164a0a7210 */ /* 0x001fc80007f7e0ff */
[----:B------:R-:W-:Y:S01]  /*2ea0*/  LEA.HI.X.SX32 R11, R220, R23, 0x1, P3 ;  /* 0x00000017dc0b7211 */ /* 0x000fe200018f0eff */
[----:B------:R-:W-:Y:S01]  /*2eb0*/  STL.64 [R1+0x88], R102 ;  /* 0x0000886601007387 */ /* 0x000fe20000100a00 */
[----:B------:R-:W-:-:S03]  /*2ec0*/  IADD3 R96, P1, R202, R22, RZ ;  /* 0x00000016ca607210 */ /* 0x000fc60007f3e0ff */
[----:B------:R0:W-:Y:S01]  /*2ed0*/  STL.64 [R1+0x160], R10 ;  /* 0x0001600a01007387 */ /* 0x0001e20000100a00 */
[-C--:B------:R-:W-:Y:S02]  /*2ee0*/  LEA.HI.X.SX32 R69, R221, R23.reuse, 0x1, P2 ;  /* 0x00000017dd457211 */ /* 0x080fe400010f0eff */
[-C--:B------:R-:W-:Y:S02]  /*2ef0*/  LEA.HI.X.SX32 R97, R74, R23.reuse, 0x1, P1 ;  /* 0x000000174a617211 */ /* 0x080fe400008f0eff */
[-C--:B------:R-:W-:Y:S02]  /*2f00*/  IADD3 R72, P1, R76, R22.reuse, RZ ;  /* 0x000000164c487210 */ /* 0x080fe40007f3e0ff */
[-C--:B0-----:R-:W-:Y:S01]  /*2f10*/  IADD3 R10, P3, R75, R22.reuse, RZ ;  /* 0x000000164b0a7210 */ /* 0x081fe20007f7e0ff */
[----:B------:R0:W-:Y:S01]  /*2f20*/  STL.64 [R1+0x70], R68 ;  /* 0x0000704401007387 */ /* 0x0001e20000100a00 */
[-C--:B------:R-:W-:Y:S02]  /*2f30*/  IADD3 R70, P5, R213, R22.reuse, RZ ;  /* 0x00000016d5467210 */ /* 0x080fe40007fbe0ff */
[----:B------:R-:W-:Y:S01]  /*2f40*/  LEA.HI.X.SX32 R11, R224, R23, 0x1, P3 ;  /* 0x00000017e00b7211 */ /* 0x000fe200018f0eff */
[----:B------:R-:W-:Y:S01]  /*2f50*/  STL.64 [R1+0x78], R96 ;  /* 0x0000786001007387 */ /* 0x000fe20000100a00 */
[----:B------:R-:W-:-:S02]  /*2f60*/  IADD3 R98, P4, R212, R22, RZ ;  /* 0x00000016d4627210 */ /* 0x000fc40007f9e0ff */
[-C--:B------:R-:W-:Y:S01]  /*2f70*/  IADD3 R66, P6, R216, R22.reuse, RZ ;  /* 0x00000016d8427210 */ /* 0x080fe20007fde0ff */
[----:B------:R1:W-:Y:S01]  /*2f80*/  STL.64 [R1+0x1d0], R10 ;  /* 0x0001d00a01007387 */ /* 0x0003e20000100a00 */
[-C--:B------:R-:W-:Y:S02]  /*2f90*/  LEA.HI.X.SX32 R73, R75, R23.reuse, 0x1, P1 ;  /* 0x000000174b497211 */ /* 0x080fe400008f0eff */
[----:B0-----:R-:W-:Y:S02]  /*2fa0*/  IADD3 R68, P2, R77, R22, RZ ;  /* 0x000000164d447210 */ /* 0x001fe40007f5e0ff */
[-C--:B------:R-:W-:Y:S02]  /*2fb0*/  LEA.HI.X.SX32 R71, R225, R23.reuse, 0x1, P5 ;  /* 0x00000017e1477211 */ /* 0x080fe400028f0eff */
[-C--:B------:R-:W-:Y:S02]  /*2fc0*/  LEA.HI.X.SX32 R99, R76, R23.reuse, 0x1, P4 ;  /* 0x000000174c637211 */ /* 0x080fe400020f0eff */
[----:B------:R-:W-:-:S02]  /*2fd0*/  LEA.HI.X.SX32 R69, R228, R23, 0x1, P2 ;  /* 0x00000017e4457211 */ /* 0x000fc400010f0eff */
[-C--:B-1----:R-:W-:Y:S01]  /*2fe0*/  IADD3 R10, P3, R79, R22.reuse, RZ ;  /* 0x000000164f0a7210 */ /* 0x082fe20007f7e0ff */
[----:B------:R0:W-:Y:S01]  /*2ff0*/  STL.64 [R1+0x158], R72 ;  /* 0x0001584801007387 */ /* 0x0001e20000100a00 */
[-C--:B------:R-:W-:Y:S02]  /*3000*/  LEA.HI.X.SX32 R67, R77, R23.reuse, 0x1, P6 ;  /* 0x000000174d437211 */ /* 0x080fe400030f0eff */
[C---:B------:R-:W-:Y:S01]  /*3010*/  LEA.HI.X.SX32 R11, R9.reuse, R23, 0x1, P3 ;  /* 0x00000017090b7211 */ /* 0x040fe200018f0eff */
[----:B------:R1:W-:Y:S01]  /*3020*/  STL.64 [R1+0x60], R70 ;  /* 0x0000604601007387 */ /* 0x0003e20000100a00 */
[----:B------:R-:W-:-:S03]  /*3030*/  LEA R96, P1, R9, R22, 0x2 ;  /* 0x0000001609607211 */ /* 0x000fc600078210ff */
[----:B------:R-:W-:Y:S01]  /*3040*/  STL.64 [R1+0x68], R98 ;  /* 0x0000686201007387 */ /* 0x000fe20000100a00 */
[----:B------:R-:W-:Y:S02]  /*3050*/  LEA.HI.X.SX32 R97, R79, R23, 0x1, P1 ;  /* 0x000000174f617211 */ /* 0x000fe400008f0eff */
[CC--:B0-----:R-:W-:Y:S01]  /*3060*/  LEA R72, P4, R9.reuse, R22.reuse, 0x3 ;  /* 0x0000001609487211 */ /* 0x0c1fe200078818ff */
[----:B------:R0:W-:Y:S01]  /*3070*/  STL.64 [R1+0x150], R68 ;  /* 0x0001504401007387 */ /* 0x0001e20000100a00 */
[----:B-1----:R-:W-:-:S03]  /*3080*/  LEA R70, P5, R9, R22, 0x4 ;  /* 0x0000001609467211 */ /* 0x002fc600078a20ff */
[----:B------:R1:W-:Y:S01]  /*3090*/  STL.64 [R1+0x58], R66 ;  /* 0x0000584201007387 */ /* 0x0003e20000100a00 */
[----:B------:R-:W-:-:S03]  /*30a0*/  LEA.HI.X.SX32 R73, R240, R23, 0x1, P4 ;  /* 0x00000017f0497211 */ /* 0x000fc600020f0eff */
[----:B------:R4:W-:Y:S01]  /*30b0*/  STL.64 [R1+0x240], R10 ;  /* 0x0002400a01007387 */ /* 0x0009e20000100a00 */
[-C--:B------:R-:W-:Y:S02]  /*30c0*/  LEA.HI.X.SX32 R71, R237, R23.reuse, 0x1, P5 ;  /* 0x00000017ed477211 */ /* 0x080fe400028f0eff */
[CC--:B0-----:R-:W-:Y:S02]  /*30d0*/  LEA R68, P2, R9.reuse, R22.reuse, 0x5 ;  /* 0x0000001609447211 */ /* 0x0c1fe400078428ff */
[-C--:B-1----:R-:W-:Y:S02]  /*30e0*/  LEA R66, P6, R9, R22.reuse, 0x6 ;  /* 0x0000001609427211 */ /* 0x082fe400078c30ff */
[-C--:B------:R-:W-:Y:S02]  /*30f0*/  LEA.HI.X.SX32 R69, R236, R23.reuse, 0x1, P2 ;  /* 0x00000017ec457211 */ /* 0x080fe400010f0eff */
[----:B----4-:R-:W-:Y:S01]  /*3100*/  IADD3 R10, P3, R229, R22, RZ ;  /* 0x00000016e50a7210 */ /* 0x010fe20007f7e0ff */
[----:B------:R-:W-:Y:S01]  /*3110*/  STL.64 [R1+0x238], R96 ;  /* 0x0002386001007387 */ /* 0x000fe20000100a00 */
[----:B------:R-:W-:-:S02]  /*3120*/  LEA.HI.X.SX32 R67, R233, R23, 0x1, P6 ;  /* 0x00000017e9437211 */ /* 0x000fc400030f0eff */
[----:B------:R-:W-:Y:S01]  /*3130*/  LEA.HI.X.SX32 R11, R232, R23, 0x1, P3 ;  /* 0x00000017e80b7211 */ /* 0x000fe200018f0eff */
[----:B------:R-:W-:Y:S04]  /*3140*/  STL.64 [R1+0x228], R72 ;  /* 0x0002284801007387 */ /* 0x000fe80000100a00 */
[----:B------:R-:W-:Y:S01]  /*3150*/  STL.64 [R1+0x208], R70 ;  /* 0x0002084601007387 */ /* 0x000fe20000100a00 */
[----:B------:R-:W-:-:S03]  /*3160*/  LOP3.LUT R9, R15, 0x20, RZ, 0x3c, !PT ;  /* 0x000000200f097812 */ /* 0x000fc600078e3cff */
[----:B------:R-:W-:Y:S01]  /*3170*/  STL.64 [R1+0x1c8], R68 ;  /* 0x0001c84401007387 */ /* 0x000fe20000100a00 */
[----:B------:R-:W-:-:S03]  /*3180*/  LOP3.LUT R9, R15, 0x50, RZ, 0x3c, !PT ;  /* 0x000000500f097812 */ /* 0x000fc600078e3cff */
[----:B------:R-:W-:Y:S01]  /*3190*/  STL.64 [R1+0x148], R66 ;  /* 0x0001484201007387 */ /* 0x000fe20000100a00 */
[----:B--2---:R-:W-:-:S03]  /*31a0*/  LOP3.LUT R9, R3, 0x40, RZ, 0x3c, !PT ;  /* 0x0000004003097812 */ /* 0x004fc600078e3cff */
[----:B------:R0:W-:Y:S01]  /*31b0*/  STL.64 [R1+0x50], R10 ;  /* 0x0000500a01007387 */ /* 0x0001e20000100a00 */
[----:B------:R-:W-:Y:S01]  /*31c0*/  LOP3.LUT R9, R19, 0x20, RZ, 0x3c, !PT ;  /* 0x0000002013097812 */ /* 0x000fe200078e3cff */
[----:B------:R-:W-:Y:S01]  /*31d0*/  CS2R R118, SRZ ;  /* 0x0000000000767805 */ /* 0x000fe2000001ff00 */
[----:B------:R-:W-:Y:S01]  /*31e0*/  CS2R R120, SRZ ;  /* 0x0000000000787805 */ /* 0x000fe2000001ff00 */
[----:B------:R-:W-:Y:S01]  /*31f0*/  CS2R R122, SRZ ;  /* 0x00000000007a7805 */ /* 0x000fe2000001ff00 */
[----:B------:R-:W-:Y:S01]  /*3200*/  CS2R R124, SRZ ;  /* 0x00000000007c7805 */ /* 0x000fe2000001ff00 */
[----:B------:R-:W-:Y:S01]  /*3210*/  CS2R R126, SRZ ;  /* 0x00000000007e7805 */ /* 0x000fe2000001ff00 */
[----:B------:R-:W-:Y:S02]  /*3220*/  LOP3.LUT R9, R2, 0x40, RZ, 0x3c, !PT ;  /* 0x0000004002097812 */ /* 0x000fe400078e3cff */
[C---:B0-----:R-:W-:Y:S02]  /*3230*/  LOP3.LUT R10, R15.reuse, 0x10, RZ, 0x3c, !PT ;  /* 0x000000100f0a7812 */ /* 0x041fe400078e3cff */
[----:B------:R-:W-:-:S02]  /*3240*/  LOP3.LUT R11, R15, 0x30, RZ, 0x3c, !PT ;  /* 0x000000300f0b7812 */ /* 0x000fc400078e3cff */
[C---:B------:R-:W-:Y:S02]  /*3250*/  LOP3.LUT R10, R15.reuse, 0x40, RZ, 0x3c, !PT ;  /* 0x000000400f0a7812 */ /* 0x040fe400078e3cff */
[C---:B------:R-:W-:Y:S02]  /*3260*/  LOP3.LUT R11, R15.reuse, 0x60, RZ, 0x3c, !PT ;  /* 0x000000600f0b7812 */ /* 0x040fe400078e3cff */
[----:B------:R-:W-:Y:S02]  /*3270*/  LOP3.LUT R10, R15, 0x70, RZ, 0x3c, !PT ;  /* 0x000000700f0a7812 */ /* 0x000fe400078e3cff */
[----:B---3--:R-:W-:Y:S02]  /*3280*/  LOP3.LUT R11, R4, 0x20, RZ, 0x3c, !PT ;  /* 0x00000020040b7812 */ /* 0x008fe400078e3cff */
[----:B------:R-:W-:Y:S02]  /*3290*/  LOP3.LUT R10, R0, 0x40, RZ, 0x3c, !PT ;  /* 0x00000040000a7812 */ /* 0x000fe400078e3cff */
[----:B------:R-:W-:-:S02]  /*32a0*/  LOP3.LUT R11, R19, 0x40, RZ, 0x3c, !PT ;  /* 0x00000040130b7812 */ /* 0x000fc400078e3cff */
[----:B------:R-:W-:Y:S02]  /*32b0*/  LOP3.LUT R10, R19, 0x60, RZ, 0x3c, !PT ;  /* 0x00000060130a7812 */ /* 0x000fe400078e3cff */
.L_x_1:
[----:B------:R-:W2:Y:S04]  /*32c0*/  LDL.64 R66, [R1+0x230] ;  /* 0x0002300001427983 */ /* 0x000ea80000100a00 */
[----:B------:R-:W3:Y:S04]  /*32d0*/  LDL.64 R98, [R1+0x220] ;  /* 0x0002200001627983 */ /* 0x000ee80000100a00 */
[----:B------:R-:W4:Y:S04]  /*32e0*/  LDL.64 R10, [R1+0x240] ;  /* 0x00024000010a7983 */ /* 0x000f280000100a00 */
[----:B------:R-:W3:Y:S04]  /*32f0*/  LDL.64 R68, [R1+0x238] ;  /* 0x0002380001447983 */ /* 0x000ee80000100a00 */
[----:B------:R-:W4:Y:S04]  /*3300*/  LDL.64 R96, [R1+0x210] ;  /* 0x0002100001607983 */ /* 0x000f280000100a00 */
        /* <DEDUP_REMOVED lines=12> */
[----:B------:R-:W4:Y:S01]  /*33d0*/  LDL.64 R138, [R1+0x190] ;  /* 0x00019000018a7983 */ /* 0x000f220000100a00 */
[----:B------:R-:W-:-:S03]  /*33e0*/  IMAD.WIDE R70, R16, 0x2, R22 ;  /* 0x0000000210467825 */ /* 0x000fc600078e0216 */
[----:B------:R-:W4:Y:S04]  /*33f0*/  LDL.64 R136, [R1+0x1b0] ;  /* 0x0001b00001887983 */ /* 0x000f280000100a00 */
[----:B------:R0:W4:Y:S04]  /*3400*/  LDG.E.U16 R9, [R70.64] ;  /* 0x0000000446097981 */ /* 0x000128000c1e1500 */
        /* <DEDUP_REMOVED lines=20> */
[----:B--2---:R-:W-:-:S05]  /*3550*/  IMAD.WIDE R66, R16, 0x2, R66 ;  /* 0x0000000210427825 */ /* 0x004fca00078e0242 */
[----:B------:R3:W2:Y:S02]  /*3560*/  LDG.E.U16 R12, [R66.64] ;  /* 0x00000004420c7981 */ /* 0x0006a4000c1e1500 */
[C---:B---3--:R-:W-:Y:S02]  /*3570*/  IMAD.WIDE R66, R16.reuse, 0x2, R98 ;  /* 0x0000000210427825 */ /* 0x048fe400078e0262 */
[----:B------:R-:W3:Y:S02]  /*3580*/  LDL.64 R98, [R1+0x1c8] ;  /* 0x0001c80001627983 */ /* 0x000ee40000100a00 */
[C---:B----4-:R-:W-:Y:S02]  /*3590*/  IMAD.WIDE R10, R16.reuse, 0x2, R10 ;  /* 0x00000002100a7825 */ /* 0x050fe400078e020a */
[----:B------:R1:W4:Y:S02]  /*35a0*/  LDG.E.U16 R66, [R66.64] ;  /* 0x0000000442427981 */ /* 0x000324000c1e1500 */
[----:B------:R-:W-:-:S02]  /*35b0*/  IMAD.WIDE R68, R16, 0x2, R68 ;  /* 0x0000000210447825 */ /* 0x000fc400078e0244 */
[----:B------:R1:W2:Y:S02]  /*35c0*/  LDG.E.U16 R10, [R10.64] ;  /* 0x000000040a0a7981 */ /* 0x0002a4000c1e1500 */
[C---:B0-----:R-:W-:Y:S02]  /*35d0*/  IMAD.WIDE R70, R16.reuse, 0x2, R106 ;  /* 0x0000000210467825 */ /* 0x041fe400078e026a */
[----:B------:R-:W2:Y:S04]  /*35e0*/  LDL.64 R106, [R1+0x1a8] ;  /* 0x0001a800016a7983 */ /* 0x000ea80000100a00 */
[----:B-1----:R0:W2:Y:S02]  /*35f0*/  LDG.E.U16 R11, [R68.64] ;  /* 0x00000004440b7981 */ /* 0x0020a4000c1e1500 */
[----:B0-----:R-:W-:-:S02]  /*3600*/  IMAD.WIDE R68, R16, 0x2, R96 ;  /* 0x0000000210447825 */ /* 0x001fc400078e0260 */
[----:B------:R-:W2:Y:S04]  /*3610*/  LDL.64 R96, [R1+0x1b8] ;  /* 0x0001b80001607983 */ /* 0x000ea80000100a00 */
[----:B------:R0:W4:Y:S01]  /*3620*/  LDG.E.U16 R68, [R68.64] ;  /* 0x0000000444447981 */ /* 0x000122000c1e1500 */
[----:B------:R-:W-:-:S05]  /*3630*/  IMAD.WIDE R74, R16, 0x2, R74 ;  /* 0x00000002104a7825 */ /* 0x000fca00078e024a */
[----:B------:R1:W4:Y:S04]  /*3640*/  LDG.E.U16 R65, [R74.64] ;  /* 0x000000044a417981 */ /* 0x000328000c1e1500 */
[----:B0-----:R0:W4:Y:S02]  /*3650*/  LDG.E.U16 R69, [R70.64] ;  /* 0x0000000446457981 */ /* 0x001124000c1e1500 */
[C---:B0-----:R-:W-:Y:S02]  /*3660*/  IMAD.WIDE R70, R16.reuse, 0x2, R104 ;  /* 0x0000000210467825 */ /* 0x041fe400078e0268 */
[----:B------:R-:W4:Y:S02]  /*3670*/  LDL.64 R104, [R1+0x198] ;  /* 0x0001980001687983 */ /* 0x000f240000100a00 */
[----:B-1----:R-:W-:-:S02]  /*3680*/  IMAD.WIDE R74, R16, 0x2, R108 ;  /* 0x00000002104a7825 */ /* 0x002fc400078e026c */
[----:B------:R-:W4:Y:S02]  /*3690*/  LDL.64 R108, [R1+0x170] ;  /* 0x00017000016c7983 */ /* 0x000f240000100a00 */
[C---:B------:R-:W-:Y:S02]  /*36a0*/  IMAD.WIDE R72, R16.reuse, 0x2, R72 ;  /* 0x0000000210487825 */ /* 0x040fe400078e0248 */
[----:B------:R0:W4:Y:S04]  /*36b0*/  LDG.E.U16 R70, [R70.64] ;  /* 0x0000000446467981 */ /* 0x000128000c1e1500 */
[----:B------:R1:W4:Y:S01]  /*36c0*/  LDG.E.U16 R67, [R72.64] ;  /* 0x0000000448437981 */ /* 0x000322000c1e1500 */
[----:B------:R-:W-:-:S03]  /*36d0*/  IMAD.WIDE R76, R16, 0x2, R76 ;  /* 0x00000002104c7825 */ /* 0x000fc600078e024c */
[----:B------:R0:W4:Y:S01]  /*36e0*/  LDG.E.U16 R74, [R74.64] ;  /* 0x000000044a4a7981 */ /* 0x000122000c1e1500 */
[----:B-1----:R-:W-:-:S03]  /*36f0*/  IMAD.WIDE R72, R16, 0x2, R110 ;  /* 0x0000000210487825 */ /* 0x002fc600078e026e */
[----:B------:R-:W4:Y:S01]  /*3700*/  LDL.64 R110, [R1+0x180] ;  /* 0x00018000016e7983 */ /* 0x000f220000100a00 */
[----:B------:R-:W-:-:S03]  /*3710*/  IMAD.WIDE R78, R16, 0x2, R78 ;  /* 0x00000002104e7825 */ /* 0x000fc600078e024e */
[----:B------:R1:W4:Y:S01]  /*3720*/  LDG.E.U16 R72, [R72.64] ;  /* 0x0000000448487981 */ /* 0x000322000c1e1500 */
[----:B------:R-:W-:-:S03]  /*3730*/  IMAD.WIDE R102, R16, 0x2, R102 ;  /* 0x0000000210667825 */ /* 0x000fc600078e0266 */
[----:B0-----:R0:W4:Y:S04]  /*3740*/  LDG.E.U16 R71, [R78.64] ;  /* 0x000000044e477981 */ /* 0x001128000c1e1500 */
[----:B------:R0:W4:Y:S04]  /*3750*/  LDG.E.U16 R75, [R102.64] ;  /* 0x00000004664b7981 */ /* 0x000128000c1e1500 */
[----:B-1----:R1:W4:Y:S01]  /*3760*/  LDG.E.U16 R73, [R76.64] ;  /* 0x000000044c497981 */ /* 0x002322000c1e1500 */
[----:B0-----:R-:W-:-:S03]  /*3770*/  IMAD.WIDE R78, R16, 0x2, R130 ;  /* 0x00000002104e7825 */ /* 0x001fc600078e0282 */
[----:B------:R-:W4:Y:S01]  /*3780*/  LDL.64 R130, [R1+0x160] ;  /* 0x0001600001827983 */ /* 0x000f220000100a00 */
[----:B------:R-:W-:-:S03]  /*3790*/  IMAD.WIDE R102, R16, 0x2, R138 ;  /* 0x0000000210667825 */ /* 0x000fc600078e028a */
[----:B------:R-:W4:Y:S01]  /*37a0*/  LDL.64 R138, [R1+0x128] ;  /* 0x00012800018a7983 */ /* 0x000f220000100a00 */
[----:B-1----:R-:W-:-:S03]  /*37b0*/  IMAD.WIDE R76, R16, 0x2, R140 ;  /* 0x00000002104c7825 */ /* 0x002fc600078e028c */
[----:B------:R-:W4:Y:S04]  /*37c0*/  LDL.64 R140, [R1+0x130] ;  /* 0x00013000018c7983 */ /* 0x000f280000100a00 */
[----:B------:R0:W4:Y:S04]  /*37d0*/  LDG.E.U16 R76, [R76.64] ;  /* 0x000000044c4c7981 */ /* 0x000128000c1e1500 */
[----:B------:R1:W4:Y:S04]  /*37e0*/  LDG.E.U16 R78, [R78.64] ;  /* 0x000000044e4e7981 */ /* 0x000328000c1e1500 */
[----:B------:R0:W4:Y:S01]  /*37f0*/  LDG.E.U16 R101, [R102.64] ;  /* 0x0000000466657981 */ /* 0x000122000c1e1500 */
[----:B---3--:R-:W-:-:S05]  /*3800*/  IMAD.WIDE R98, R16, 0x2, R98 ;  /* 0x0000000210627825 */ /* 0x008fca00078e0262 */
[----:B0-----:R0:W3:Y:S02]  /*3810*/  LDG.E.U16 R77, [R98.64] ;  /* 0x00000004624d7981 */ /* 0x0010e4000c1e1500 */
[C---:B0-----:R-:W-:Y:S02]  /*3820*/  IMAD.WIDE R98, R16.reuse, 0x2, R128 ;  /* 0x0000000210627825 */ /* 0x041fe400078e0280 */
[----:B------:R-:W3:Y:S04]  /*3830*/  LDL.64 R128, [R1+0x150] ;  /* 0x0001500001807983 */ /* 0x000ee80000100a00 */
[----:B------:R0:W3:Y:S01]  /*3840*/  LDG.E.U16 R98, [R98.64] ;  /* 0x0000000462627981 */ /* 0x0000e2000c1e1500 */
[----:B--2---:R-:W-:-:S05]  /*3850*/  IMAD.WIDE R96, R16, 0x2, R96 ;  /* 0x0000000210607825 */ /* 0x004fca00078e0260 */
[----:B-1----:R1:W2:Y:S02]  /*3860*/  LDG.E.U16 R79, [R96.64] ;  /* 0x00000004604f7981 */ /* 0x0022a4000c1e1500 */
[C---:B-1----:R-:W-:Y:S02]  /*3870*/  IMAD.WIDE R96, R16.reuse, 0x2, R136 ;  /* 0x0000000210607825 */ /* 0x042fe400078e0288 */
[----:B------:R-:W2:Y:S02]  /*3880*/  LDL.64 R136, [R1+0x148] ;  /* 0x0001480001887983 */ /* 0x000ea40000100a00 */
[C---:B----4-:R-:W-:Y:S02]  /*3890*/  IMAD.WIDE R104, R16.reuse, 0x2, R104 ;  /* 0x0000000210687825 */ /* 0x050fe400078e0268 */
[----:B------:R1:W4:Y:S04]  /*38a0*/  LDG.E.U16 R96, [R96.64] ;  /* 0x0000000460607981 */ /* 0x000328000c1e1500 */
[----:B0-----:R0:W4:Y:S01]  /*38b0*/  LDG.E.U16 R99, [R104.64] ;  /* 0x0000000468637981 */ /* 0x001122000c1e1500 */
[----:B------:R-:W-:-:S03]  /*38c0*/  IMAD.WIDE R102, R16, 0x2, R134 ;  /* 0x0000000210667825 */ /* 0x000fc600078e0286 */
[----:B------:R-:W4:Y:S01]  /*38d0*/  LDL.64 R134, [R1+0x118] ;  /* 0x0001180001867983 */ /* 0x000f220000100a00 */
[----:B------:R-:W-:-:S03]  /*38e0*/  IMAD.WIDE R108, R16, 0x2, R108 ;  /* 0x00000002106c7825 */ /* 0x000fc600078e026c */
[----:B------:R1:W4:Y:S01]  /*38f0*/  LDG.E.U16 R102, [R102.64] ;  /* 0x0000000466667981 */ /* 0x000322000c1e1500 */
[----:B0-----:R-:W-:-:S03]  /*3900*/  IMAD.WIDE R104, R16, 0x2, R132 ;  /* 0x0000000210687825 */ /* 0x001fc600078e0284 */
[----:B------:R-:W4:Y:S04]  /*3910*/  LDL.64 R132, [R1+0x120] ;  /* 0x0001200001847983 */ /* 0x000f280000100a00 */
[----:B------:R0:W4:Y:S01]  /*3920*/  LDG.E.U16 R104, [R104.64] ;  /* 0x0000000468687981 */ /* 0x000122000c1e1500 */
[----:B------:R-:W-:-:S04]  /*3930*/  IMAD.WIDE R106, R16, 0x2, R106 ;  /* 0x00000002106a7825 */ /* 0x000fc800078e026a */
[C---:B------:R-:W-:Y:S01]  /*3940*/  IMAD.WIDE R110, R16.reuse, 0x2, R110 ;  /* 0x00000002106e7825 */ /* 0x040fe200078e026e */
[----:B-1----:R1:W4:Y:S04]  /*3950*/  LDG.E.U16 R97, [R106.64] ;  /* 0x000000046a617981 */ /* 0x002328000c1e1500 */
[----:B0-----:R0:W4:Y:S04]  /*3960*/  LDG.E.U16 R105, [R108.64] ;  /* 0x000000046c697981 */ /* 0x001128000c1e1500 */
[----:B------:R1:W4:Y:S01]  /*3970*/  LDG.E.U16 R103, [R110.64] ;  /* 0x000000046e677981 */ /* 0x000322000c1e1500 */
[----:B0-----:R-:W-:-:S03]  /*3980*/  IMAD.WIDE R108, R16, 0x2, R144 ;  /* 0x00000002106c7825 */ /* 0x001fc600078e0290 */
[----:B------:R-:W4:Y:S01]  /*3990*/  LDL.64 R144, [R1+0x88] ;  /* 0x0000880001907983 */ /* 0x000f220000100a00 */
[----:B-1----:R-:W-:-:S03]  /*39a0*/  IMAD.WIDE R106, R16, 0x2, R150 ;  /* 0x00000002106a7825 */ /* 0x002fc600078e0296 */
[----:B------:R-:W4:Y:S01]  /*39b0*/  LDL.64 R150, [R1+0xc8] ;  /* 0x0000c80001967983 */ /* 0x000f220000100a00 */
[----:B------:R-:W-:-:S03]  /*39c0*/  IMAD.WIDE R130, R16, 0x2, R130 ;  /* 0x0000000210827825 */ /* 0x000fc600078e0282 */
[----:B------:R0:W4:Y:S01]  /*39d0*/  LDG.E.U16 R106, [R106.64] ;  /* 0x000000046a6a7981 */ /* 0x000122000c1e1500 */
[----:B------:R-:W-:-:S03]  /*39e0*/  IMAD.WIDE R110, R16, 0x2, R152 ;  /* 0x00000002106e7825 */ /* 0x000fc600078e0298 */
[----:B------:R-:W4:Y:S04]  /*39f0*/  LDL.64 R152, [R1+0x78] ;  /* 0x0000780001987983 */ /* 0x000f280000100a00 */
[----:B------:R1:W4:Y:S04]  /*3a00*/  LDG.E.U16 R108, [R108.64] ;  /* 0x000000046c6c7981 */ /* 0x000328000c1e1500 */
[----:B0-----:R0:W4:Y:S02]  /*3a10*/  LDG.E.U16 R107, [R130.64] ;  /* 0x00000004826b7981 */ /* 0x001124000c1e1500 */
[----:B0-----:R-:W-:-:S04]  /*3a20*/  IMAD.WIDE R130, R16, 0x2, R138 ;  /* 0x0000000210827825 */ /* 0x001fc800078e028a */
[----:B---3--:R-:W-:-:S05]  /*3a30*/  IMAD.WIDE R128, R16, 0x2, R128 ;  /* 0x0000000210807825 */ /* 0x008fca00078e0280 */
[----:B-1----:R0:W3:Y:S02]  /*3a40*/  LDG.E.U16 R109, [R128.64] ;  /* 0x00000004806d7981 */ /* 0x0020e4000c1e1500 */
[C---:B0-----:R-:W-:Y:S02]  /*3a50*/  IMAD.WIDE R128, R16.reuse, 0x2, R140 ;  /* 0x0000000210807825 */ /* 0x041fe400078e028c */
[----:B------:R0:W3:Y:S04]  /*3a60*/  LDG.E.U16 R140, [R130.64] ;  /* 0x00000004828c7981 */ /* 0x0000e8000c1e1500 */
[----:B------:R1:W3:Y:S01]  /*3a70*/  LDG.E.U16 R139, [R128.64] ;  /* 0x00000004808b7981 */ /* 0x0002e2000c1e1500 */
[----:B0-----:R-:W-:-:S03]  /*3a80*/  IMAD.WIDE R130, R16, 0x2, R206 ;  /* 0x0000000210827825 */ /* 0x001fc600078e02ce */
[----:B------:R-:W3:Y:S01]  /*3a90*/  LDL.64 R206, [R1+0xe0] ;  /* 0x0000e00001ce7983 */ /* 0x000ee20000100a00 */
[----:B--2---:R-:W-:-:S06]  /*3aa0*/  IMAD.WIDE R136, R16, 0x2, R136 ;  /* 0x0000000210887825 */ /* 0x004fcc00078e0288 */
[----:B------:R0:W2:Y:S01]  /*3ab0*/  LDG.E.U16 R136, [R136.64] ;  /* 0x0000000488887981 */ /* 0x0000a2000c1e1500 */
[----:B-1----:R-:W-:-:S03]  /*3ac0*/  IMAD.WIDE R128, R16, 0x2, R212 ;  /* 0x0000000210807825 */ /* 0x002fc600078e02d4 */
[----:B------:R-:W2:Y:S04]  /*3ad0*/  LDL.64 R212, [R1+0x90] ;  /* 0x0000900001d47983 */ /* 0x000ea80000100a00 */
[----:B0-----:R0:W2:Y:S01]  /*3ae0*/  LDG.E.U16 R137, [R110.64] ;  /* 0x000000046e897981 */ /* 0x0010a2000c1e1500 */
[----:B----4-:R-:W-:-:S04]  /*3af0*/  IMAD.WIDE R134, R16, 0x2, R134 ;  /* 0x0000000210867825 */ /* 0x010fc800078e0286 */
[C---:B0-----:R-:W-:Y:S02]  /*3b00*/  IMAD.WIDE R110, R16.reuse, 0x2, R142 ;  /* 0x00000002106e7825 */ /* 0x041fe400078e028e */
[----:B------:R0:W4:Y:S04]  /*3b10*/  LDG.E.U16 R142, [R134.64] ;  /* 0x00000004868e7981 */ /* 0x000128000c1e1500 */
[----:B------:R1:W2:Y:S02]  /*3b20*/  LDG.E.U16 R138, [R110.64] ;  /* 0x000000046e8a7981 */ /* 0x0002a4000c1e1500 */
[C---:B-1----:R-:W-:Y:S02]  /*3b30*/  IMAD.WIDE R110, R16.reuse, 0x2, R216 ;  /* 0x00000002106e7825 */ /* 0x042fe400078e02d8 */
[----:B------:R-:W2:Y:S04]  /*3b40*/  LDL.64 R216, [R1+0xd0] ;  /* 0x0000d00001d87983 */ /* 0x000ea80000100a00 */
[----:B------:R1:W2:Y:S01]  /*3b50*/  LDG.E.U16 R143, [R110.64] ;  /* 0x000000046e8f7981 */ /* 0x0002a2000c1e1500 */
[----:B0-----:R-:W-:-:S03]  /*3b60*/  IMAD.WIDE R134, R16, 0x2, R144 ;  /* 0x0000000210867825 */ /* 0x001fc600078e0290 */
[----:B------:R0:W2:Y:S01]  /*3b70*/  LDG.E.U16 R144, [R128.64] ;  /* 0x0000000480907981 */ /* 0x0000a2000c1e1500 */
[----:B------:R-:W-:-:S03]  /*3b80*/  IMAD.WIDE R132, R16, 0x2, R132 ;  /* 0x0000000210847825 */ /* 0x000fc600078e0284 */
[----:B------:R0:W2:Y:S01]  /*3b90*/  LDG.E.U16 R145, [R130.64] ;  /* 0x0000000482917981 */ /* 0x0000a2000c1e1500 */
[----:B-1----:R-:W-:-:S03]  /*3ba0*/  IMAD.WIDE R110, R16, 0x2, R198 ;  /* 0x00000002106e7825 */ /* 0x002fc600078e02c6 */
[----:B------:R-:W2:Y:S01]  /*3bb0*/  LDL.64 R198, [R1+0xb0] ;  /* 0x0000b00001c67983 */ /* 0x000ea20000100a00 */
[----:B0-----:R-:W-:-:S03]  /*3bc0*/  IMAD.WIDE R128, R16, 0x2, R158 ;  /* 0x0000000210807825 */ /* 0x001fc600078e029e */
[----:B------:R-:W4:Y:S04]  /*3bd0*/  LDL.64 R158, [R1+0x70] ;  /* 0x00007000019e7983 */ /* 0x000f280000100a00 */
[----:B------:R0:W4:Y:S01]  /*3be0*/  LDG.E.U16 R141, [R132.64] ;  /* 0x00000004848d7981 */ /* 0x000122000c1e1500 */
[----:B------:R-:W-:-:S04]  /*3bf0*/  IMAD.WIDE R130, R16, 0x2, R156 ;  /* 0x0000000210827825 */ /* 0x000fc800078e029c */
[C---:B0-----:R-:W-:Y:S02]  /*3c00*/  IMAD.WIDE R132, R16.reuse, 0x2, R150 ;  /* 0x0000000210847825 */ /* 0x041fe400078e0296 */
[----:B------:R0:W4:Y:S04]  /*3c10*/  LDG.E.U16 R151, [R134.64] ;  /* 0x0000000486977981 */ /* 0x000128000c1e1500 */
[----:B------:R1:W4:Y:S01]  /*3c20*/  LDG.E.U16 R150, [R132.64] ;  /* 0x0000000484967981 */ /* 0x000322000c1e1500 */
[----:B0-----:R-:W-:-:S03]  /*3c30*/  IMAD.WIDE R134, R16, 0x2, R152 ;  /* 0x0000000210867825 */ /* 0x001fc600078e0298 */
[----:B------:R0:W4:Y:S01]  /*3c40*/  LDG.E.U16 R153, [R128.64] ;  /* 0x0000000480997981 */ /* 0x000122000c1e1500 */
[----:B-1----:R-:W-:-:S03]  /*3c50*/  IMAD.WIDE R132, R16, 0x2, R154 ;  /* 0x0000000210847825 */ /* 0x002fc600078e029a */
[----:B------:R3:W4:Y:S04]  /*3c60*/  LDG.E.U16 R154, [R130.64] ;  /* 0x00000004829a7981 */ /* 0x000728000c1e1500 */
[----:B------:R1:W4:Y:S01]  /*3c70*/  LDG.E.U16 R152, [R110.64] ;  /* 0x000000046e987981 */ /* 0x000322000c1e1500 */
[----:B0-----:R-:W-:-:S03]  /*3c80*/  IMAD.WIDE R128, R16, 0x2, R202 ;  /* 0x0000000210807825 */ /* 0x001fc600078e02ca */
[----:B------:R-:W4:Y:S04]  /*3c90*/  LDL.64 R202, [R1+0x60] ;  /* 0x0000600001ca7983 */ /* 0x000f280000100a00 */
[----:B------:R2:W4:Y:S01]  /*3ca0*/  LDG.E.U16 R155, [R132.64] ;  /* 0x00000004849b7981 */ /* 0x000522000c1e1500 */
[----:B-1----:R-:W-:-:S03]  /*3cb0*/  IMAD.WIDE R110, R16, 0x2, R210 ;  /* 0x00000002106e7825 */ /* 0x002fc600078e02d2 */
[----:B------:R-:W4:Y:S04]  /*3cc0*/  LDL.64 R210, [R1+0x50] ;  /* 0x0000500001d27983 */ /* 0x000f280000100a00 */
[----:B------:R4:W4:Y:S04]  /*3cd0*/  LDG.E.U16 R156, [R134.64] ;  /* 0x00000004869c7981 */ /* 0x000928000c1e1500 */
[----:B------:R0:W4:Y:S01]  /*3ce0*/  LDG.E.U16 R157, [R110.64] ;  /* 0x000000046e9d7981 */ /* 0x000122000c1e1500 */
[----:B---3--:R-:W-:-:S03]  /*3cf0*/  IMAD.WIDE R130, R16, 0x2, R206 ;  /* 0x0000000210827825 */ /* 0x008fc600078e02ce */
[----:B------:R-:W3:Y:S01]  /*3d00*/  LDL.64 R206, [R1+0x58] ;  /* 0x0000580001ce7983 */ /* 0x000ee20000100a00 */
[----:B0-----:R-:W-:-:S04]  /*3d10*/  IMAD.WIDE R110, R16, 0x2, R236 ;  /* 0x00000002106e7825 */ /* 0x001fc800078e02ec */
[----:B--2---:R-:W-:-:S04]  /*3d20*/  IMAD.WIDE R132, R16, 0x2, R198 ;  /* 0x0000000210847825 */ /* 0x004fc800078e02c6 */
[C---:B----4-:R-:W-:Y:S01]  /*3d30*/  IMAD.WIDE R134, R16.reuse, 0x2, R158 ;  /* 0x0000000210867825 */ /* 0x050fe200078e029e */
[----:B------:R0:W2:Y:S04]  /*3d40*/  LDG.E.U16 R198, [R132.64] ;  /* 0x0000000484c67981 */ /* 0x0000a8000c1e1500 */
[----:B------:R1:W4:Y:S04]  /*3d50*/  LDG.E.U16 R159, [R130.64] ;  /* 0x00000004829f7981 */ /* 0x000328000c1e1500 */
[----:B------:R0:W2:Y:S04]  /*3d60*/  LDG.E.U16 R134, [R134.64] ;  /* 0x0000000486867981 */ /* 0x0000a8000c1e1500 */
[----:B------:R0:W2:Y:S01]  /*3d70*/  LDG.E.U16 R158, [R128.64] ;  /* 0x00000004809e7981 */ /* 0x0000a2000c1e1500 */
[----:B-1----:R-:W-:-:S03]  /*3d80*/  IMAD.WIDE R130, R16, 0x2, R228 ;  /* 0x0000000210827825 */ /* 0x002fc600078e02e4 */
[----:B0-----:R0:W2:Y:S04]  /*3d90*/  LDG.E.U16 R135, [R110.64] ;  /* 0x000000046e877981 */ /* 0x0010a8000c1e1500 */
[----:B------:R3:W2:Y:S01]  /*3da0*/  LDG.E.U16 R199, [R130.64] ;  /* 0x0000000482c77981 */ /* 0x0006a2000c1e1500 */
[----:B------:R-:W-:-:S04]  /*3db0*/  IMAD.WIDE R128, R16, 0x2, R232 ;  /* 0x0000000210807825 */ /* 0x000fc800078e02e8 */
[----:B0-----:R-:W-:-:S04]  /*3dc0*/  IMAD.WIDE R110, R16, 0x2, R224 ;  /* 0x00000002106e7825 */ /* 0x001fc800078e02e0 */
[C---:B------:R-:W-:Y:S02]  /*3dd0*/  IMAD.WIDE R132, R16.reuse, 0x2, R202 ;  /* 0x0000000210847825 */ /* 0x040fe400078e02ca */
[----:B------:R0:W2:Y:S04]  /*3de0*/  LDG.E.U16 R202, [R128.64] ;  /* 0x0000000480ca7981 */ /* 0x0000a8000c1e1500 */
[----:B------:R1:W2:Y:S01]  /*3df0*/  LDG.E.U16 R132, [R132.64] ;  /* 0x0000000484847981 */ /* 0x0002a2000c1e1500 */
[----:B0-----:R-:W-:-:S03]  /*3e00*/  IMAD.WIDE R128, R16, 0x2, R220 ;  /* 0x0000000210807825 */ /* 0x001fc600078e02dc */
[----:B-1----:R0:W2:Y:S04]  /*3e10*/  LDG.E.U16 R133, [R110.64] ;  /* 0x000000046e857981 */ /* 0x0020a8000c1e1500 */
[----:B------:R1:W2:Y:S01]  /*3e20*/  LDG.E.U16 R203, [R128.64] ;  /* 0x0000000480cb7981 */ /* 0x0002a2000c1e1500 */
[----:B0-----:R-:W-:-:S04]  /*3e30*/  IMAD.WIDE R110, R16, 0x2, R216 ;  /* 0x00000002106e7825 */ /* 0x001fc800078e02d8 */
[C---:B-1----:R-:W-:Y:S02]  /*3e40*/  IMAD.WIDE R128, R16.reuse, 0x2, R212 ;  /* 0x0000000210807825 */ /* 0x042fe400078e02d4 */
[----:B------:R-:W2:Y:S04]  /*3e50*/  LDG.E.U16 R110, [R110.64] ;  /* 0x000000046e6e7981 */ /* 0x000ea8000c1e1500 */
[----:B------:R-:W2:Y:S01]  /*3e60*/  LDG.E.U16 R128, [R128.64] ;  /* 0x0000000480807981 */ /* 0x000ea2000c1e1500 */
[----:B---3--:R-:W-:-:S05]  /*3e70*/  IMAD.WIDE R130, R16, 0x2, R206 ;  /* 0x0000000210827825 */ /* 0x008fca00078e02ce */
[----:B------:R0:W3:Y:S02]  /*3e80*/  LDG.E.U16 R206, [R130.64] ;  /* 0x0000000482ce7981 */ /* 0x0000e4000c1e1500 */
[----:B0-----:R-:W-:-:S06]  /*3e90*/  IMAD.WIDE R130, R16, 0x2, R210 ;  /* 0x0000000210827825 */ /* 0x001fcc00078e02d2 */
[----:B------:R-:W3:Y:S04]  /*3ea0*/  LDG.E.U16 R130, [R130.64] ;  /* 0x0000000482827981 */ /* 0x000ee8000c1e1500 */
[----:B------:R-:W-:Y:S01]  /*3eb0*/  BAR.SYNC.DEFER_BLOCKING 0x0 ;  /* 0x0000000000007b1d */ /* 0x000fe20000010000 */
[C---:B------:R-:W-:Y:S02]  /*3ec0*/  LOP3.LUT R207, R15.reuse, 0x10, RZ, 0x3c, !PT ;  /* 0x000000100fcf7812 */ /* 0x040fe400078e3cff */
[----:B------:R-:W-:-:S03]  /*3ed0*/  LOP3.LUT R210, R15, 0x20, RZ, 0x3c, !PT ;  /* 0x000000200fd27812 */ /* 0x000fc600078e3cff */
[----:B------:R-:W-:Y:S04]  /*3ee0*/  STS.U16 [R15], R9 ;  /* 0x000000090f007388 */ /* 0x000fe80000000400 */
        /* <DEDUP_REMOVED lines=14> */
[----:B------:R0:W-:Y:S04]  /*3fd0*/  STS.U16 [R207+0x3900], R155 ;  /* 0x0039009bcf007388 */ /* 0x0001e80000000400 */
[----:B------:R-:W-:Y:S04]  /*3fe0*/  STS.U16 [R210+0x200], R11 ;  /* 0x0002000bd2007388 */ /* 0x000fe80000000400 */
[----:B------:R-:W-:Y:S01]  /*3ff0*/  STS.U16 [R210+0xa00], R71 ;  /* 0x000a0047d2007388 */ /* 0x000fe20000000400 */
[----:B0-----:R-:W-:-:S03]  /*4000*/  LOP3.LUT R207, R15, 0x30, RZ, 0x3c, !PT ;  /* 0x000000300fcf7812 */ /* 0x001fc600078e3cff */
        /* <DEDUP_REMOVED lines=13> */
[----:B--2---:R-:W-:Y:S04]  /*40e0*/  STS.U16 [R207+0x3300], R198 ;  /* 0x003300c6cf007388 */ /* 0x004fe80000000400 */
        /* <DEDUP_REMOVED lines=9> */
[----:B------:R0:W-:Y:S01]  /*4180*/  STS.U16 [R210+0x3c00], R199 ;  /* 0x003c00c7d2007388 */ /* 0x0001e20000000400 */
[----:B------:R-:W-:-:S03]  /*4190*/  LOP3.LUT R10, R15, 0x60, RZ, 0x3c, !PT ;  /* 0x000000600f0a7812 */ /* 0x000fc600078e3cff */
[----:B------:R-:W-:Y:S04]  /*41a0*/  STS.U16 [R207+0x500], R66 ;  /* 0x00050042cf007388 */ /* 0x000fe80000000400 */
[----:B------:R-:W-:Y:S04]  /*41b0*/  STS.U16 [R207+0xd00], R74 ;  /* 0x000d004acf007388 */ /* 0x000fe80000000400 */
[----:B------:R-:W-:Y:S04]  /*41c0*/  STS.U16 [R207+0x1500], R98 ;  /* 0x00150062cf007388 */ /* 0x000fe80000000400 */
[----:B------:R-:W-:Y:S04]  /*41d0*/  STS.U16 [R207+0x1d00], R107 ;  /* 0x001d006bcf007388 */ /* 0x000fe80000000400 */
[----:B------:R-:W-:Y:S04]  /*41e0*/  STS.U16 [R207+0x2500], R141 ;  /* 0x0025008dcf007388 */ /* 0x000fe80000000400 */
[----:B----4-:R-:W-:Y:S04]  /*41f0*/  STS.U16 [R207+0x2d00], R159 ;  /* 0x002d009fcf007388 */ /* 0x010fe80000000400 */
[----:B------:R-:W-:Y:S04]  /*4200*/  STS.U16 [R207+0x3500], R202 ;  /* 0x003500cacf007388 */ /* 0x000fe80000000400 */
[----:B------:R-:W-:Y:S01]  /*4210*/  STS.U16 [R207+0x3d00], R132 ;  /* 0x003d0084cf007388 */ /* 0x000fe20000000400 */
[----:B------:R-:W-:-:S03]  /*4220*/  LOP3.LUT R9, R15, 0x70, RZ, 0x3c, !PT ;  /* 0x000000700f097812 */ /* 0x000fc600078e3cff */
[----:B------:R-:W-:Y:S04]  /*4230*/  STS.U16 [R10+0x600], R67 ;  /* 0x000600430a007388 */ /* 0x000fe80000000400 */
[----:B------:R-:W-:Y:S04]  /*4240*/  STS.U16 [R10+0xe00], R75 ;  /* 0x000e004b0a007388 */ /* 0x000fe80000000400 */
[----:B------:R-:W-:Y:S04]  /*4250*/  STS.U16 [R10+0x1600], R99 ;  /* 0x001600630a007388 */ /* 0x000fe80000000400 */
[----:B------:R-:W-:Y:S04]  /*4260*/  STS.U16 [R10+0x1e00], R108 ;  /* 0x001e006c0a007388 */ /* 0x000fe80000000400 */
[----:B------:R-:W-:Y:S04]  /*4270*/  STS.U16 [R10+0x2600], R142 ;  /* 0x0026008e0a007388 */ /* 0x000fe80000000400 */
[----:B------:R-:W-:Y:S04]  /*4280*/  STS.U16 [R10+0x2e00], R133 ;  /* 0x002e00850a007388 */ /* 0x000fe80000000400 */
[----:B------:R-:W-:Y:S04]  /*4290*/  STS.U16 [R10+0x3600], R203 ;  /* 0x003600cb0a007388 */ /* 0x000fe80000000400 */
[----:B------:R-:W2:Y:S04]  /*42a0*/  LDL.64 R102, [R1+0x18] ;  /* 0x0000180001667983 */ /* 0x000ea80000100a00 */
[----:B------:R-:W4:Y:S04]  /*42b0*/  LDL.64 R150, [R1+0x38] ;  /* 0x0000380001967983 */ /* 0x000f280000100a00 */
[----:B0-----:R-:W2:Y:S04]  /*42c0*/  LDL.64 R198, [R1+0x48] ;  /* 0x0000480001c67983 */ /* 0x001ea80000100a00 */
[----:B---3--:R-:W-:Y:S04]  /*42d0*/  STS.U16 [R10+0x3e00], R206 ;  /* 0x003e00ce0a007388 */ /* 0x008fe80000000400 */
        /* <DEDUP_REMOVED lines=8> */
[----:B------:R-:W-:Y:S01]  /*4360*/  BAR.SYNC.DEFER_BLOCKING 0x0 ;  /* 0x0000000000007b1d */ /* 0x000fe20000010000 */
[----:B0-----:R-:W-:-:S05]  /*4370*/  LOP3.LUT R9, R4, 0x20, RZ, 0x3c, !PT ;  /* 0x0000002004097812 */ /* 0x001fca00078e3cff */
[----:B------:R-:W-:Y:S04]  /*4380*/  LDSM.16.MT88.4 R140, [R4+0x4000] ;  /* 0x00400000048c783b */ /* 0x000fe80000004200 */
[----:B------:R-:W0:Y:S04]  /*4390*/  LDSM.16.M88.4 R108, [R3] ;  /* 0x00000000036c783b */ /* 0x000e280000000200 */
[----:B------:R-:W1:Y:S04]  /*43a0*/  LDSM.16.MT88.4 R132, [R9+0x4000] ;  /* 0x004000000984783b */ /* 0x000e680000004200 */
[----:B------:R-:W3:Y:S04]  /*43b0*/  LDSM.16.M88.4 R104, [R3+0x2000] ;  /* 0x002000000368783b */ /* 0x000ee80000000200 */
[----:B------:R-:W3:Y:S04]  /*43c0*/  LDSM.16.MT88.4 R152, [R4+0x4400] ;  /* 0x004400000498783b */ /* 0x000ee80000004200 */
[----:B------:R-:W3:Y:S01]  /*43d0*/  LDSM.16.MT88.4 R96, [R9+0x4400] ;  /* 0x004400000960783b */ /* 0x000ee20000004200 */
[----:B------:R-:W-:-:S03]  /*43e0*/  LOP3.LUT R10, R3, 0x40, RZ, 0x3c, !PT ;  /* 0x00000040030a7812 */ /* 0x000fc600078e3cff */
[----:B------:R-:W-:Y:S04]  /*43f0*/  LDSM.16.MT88.4 R76, [R4+0x4800] ;  /* 0x00480000044c783b */ /* 0x000fe80000004200 */
[----:B------:R-:W3:Y:S04]  /*4400*/  LDSM.16.M88.4 R72, [R10] ;  /* 0x000000000a48783b */ /* 0x000ee80000000200 */
[----:B------:R-:W3:Y:S04]  /*4410*/  LDSM.16.MT88.4 R128, [R9+0x4800] ;  /* 0x004800000980783b */ /* 0x000ee80000004200 */
[----:B------:R-:W3:Y:S01]  /*4420*/  LDSM.16.M88.4 R68, [R10+0x2000] ;  /* 0x002000000a44783b */ /* 0x000ee20000000200 */
[-C--:B0-----:R-:W-:Y:S08]  /*4430*/  HMMA.16816.F32 R156, R140, R108.reuse, RZ ;  /* 0x0000006c8c9c723c */ /* 0x081ff000000018ff */
[----:B-1----:R-:W-:Y:S08]  /*4440*/  HMMA.16816.F32 R136, R132, R108, RZ ;  /* 0x0000006c8488723c */ /* 0x002ff000000018ff */
[-C--:B---3--:R-:W-:Y:S08]  /*4450*/  HMMA.16816.F32 R140, R140, R104.reuse, RZ ;  /* 0x000000688c8c723c */ /* 0x088ff000000018ff */
[----:B------:R-:W-:Y:S08]  /*4460*/  HMMA.16816.F32 R132, R132, R104, RZ ;  /* 0x000000688484723c */ /* 0x000ff000000018ff */
[-C--:B------:R-:W-:Y:S08]  /*4470*/  HMMA.16816.F32 R156, R152, R110.reuse, R156 ;  /* 0x0000006e989c723c */ /* 0x080ff0000000189c */
[----:B------:R-:W-:Y:S01]  /*4480*/  HMMA.16816.F32 R108, R96, R110, R136 ;  /* 0x0000006e606c723c */ /* 0x000fe20000001888 */
[----:B------:R-:W-:Y:S07]  /*4490*/  LDSM.16.MT88.4 R136, [R9+0x4c00] ;  /* 0x004c00000988783b */ /* 0x000fee0000004200 */
[-C--:B------:R-:W-:Y:S01]  /*44a0*/  HMMA.16816.F32 R152, R152, R106.reuse, R140 ;  /* 0x0000006a9898723c */ /* 0x080fe2000000188c */
[----:B------:R-:W0:Y:S07]  /*44b0*/  LDSM.16.MT88.4 R140, [R4+0x4c00] ;  /* 0x004c0000048c783b */ /* 0x000e2e0000004200 */
[----:B------:R-:W-:Y:S01]  /*44c0*/  HMMA.16816.F32 R96, R96, R106, R132 ;  /* 0x0000006a6060723c */ /* 0x000fe20000001884 */
[----:B------:R-:W-:Y:S04]  /*44d0*/  LDSM.16.M88.4 R132, [R3+0x80] ;  /* 0x000080000384783b */ /* 0x000fe80000000200 */
[----:B------:R-:W-:Y:S03]  /*44e0*/  LDSM.16.M88.4 R104, [R3+0x2080] ;  /* 0x002080000368783b */ /* 0x000fe60000000200 */
[-C--:B------:R-:W-:Y:S08]  /*44f0*/  HMMA.16816.F32 R156, R76, R72.reuse, R156 ;  /* 0x000000484c9c723c */ /* 0x080ff0000000189c */
[----:B------:R-:W-:Y:S08]  /*4500*/  HMMA.16816.F32 R108, R128, R72, R108 ;  /* 0x00000048806c723c */ /* 0x000ff0000000186c */
[-C--:B------:R-:W-:Y:S01]  /*4510*/  HMMA.16816.F32 R152, R76, R68.reuse, R152 ;  /* 0x000000444c98723c */ /* 0x080fe20000001898 */
[----:B------:R-:W1:Y:S07]  /*4520*/  LDSM.16.MT88.4 R76, [R4+0x5000] ;  /* 0x00500000044c783b */ /* 0x000e6e0000004200 */
[----:B------:R-:W-:Y:S01]  /*4530*/  HMMA.16816.F32 R128, R128, R68, R96 ;  /* 0x000000448080723c */ /* 0x000fe20000001860 */
[----:B------:R-:W3:Y:S07]  /*4540*/  LDSM.16.MT88.4 R96, [R9+0x5000] ;  /* 0x005000000960783b */ /* 0x000eee0000004200 */
[-C--:B0-----:R-:W-:Y:S08]  /*4550*/  HMMA.16816.F32 R156, R140, R74.reuse, R156 ;  /* 0x0000004a8c9c723c */ /* 0x081ff0000000189c */
[----:B------:R-:W-:Y:S01]  /*4560*/  HMMA.16816.F32 R108, R136, R74, R108 ;  /* 0x0000004a886c723c */ /* 0x000fe2000000186c */
[----:B------:R-:W0:Y:S07]  /*4570*/  LDSM.16.MT88.4 R72, [R4+0x5400] ;  /* 0x005400000448783b */ /* 0x000e2e0000004200 */
[-C--:B------:R-:W-:Y:S01]  /*4580*/  HMMA.16816.F32 R152, R140, R70.reuse, R152 ;  /* 0x000000468c98723c */ /* 0x080fe20000001898 */
[----:B------:R-:W-:Y:S07]  /*4590*/  LDSM.16.M88.4 R140, [R10+0x2080] ;  /* 0x002080000a8c783b */ /* 0x000fee0000000200 */
[----:B------:R-:W-:Y:S01]  /*45a0*/  HMMA.16816.F32 R128, R136, R70, R128 ;  /* 0x000000468880723c */ /* 0x000fe20000001880 */
[----:B------:R-:W2:Y:S04]  /*45b0*/  LDSM.16.MT88.4 R68, [R9+0x5400] ;  /* 0x005400000944783b */ /* 0x000ea80000004200 */
[----:B------:R-:W-:Y:S03]  /*45c0*/  LDSM.16.M88.4 R136, [R10+0x80] ;  /* 0x000080000a88783b */ /* 0x000fe60000000200 */
[-C--:B-1----:R-:W-:Y:S08]  /*45d0*/  HMMA.16816.F32 R156, R76, R132.reuse, R156 ;  /* 0x000000844c9c723c */ /* 0x082ff0000000189c */
[----:B---3--:R-:W-:Y:S01]  /*45e0*/  HMMA.16816.F32 R108, R96, R132, R108 ;  /* 0x00000084606c723c */ /* 0x008fe2000000186c */
[----:B------:R-:W1:Y:S04]  /*45f0*/  S2R R207, SR_TID.X ;  /* 0x0000000000cf7919 */ /* 0x000e680000002100 */
[----:B------:R-:W3:Y:S03]  /*4600*/  LDL.64 R132, [R1+0x10] ;  /* 0x0000100001847983 */ /* 0x000ee60000100a00 */
[-C--:B------:R-:W-:Y:S01]  /*4610*/  HMMA.16816.F32 R152, R76, R104.reuse, R152 ;  /* 0x000000684c98723c */ /* 0x080fe20000001898 */
[----:B------:R-:W4:Y:S07]  /*4620*/  LDSM.16.MT88.4 R76, [R4+0x5800] ;  /* 0x00580000044c783b */ /* 0x000f2e0000004200 */
[----:B------:R-:W-:Y:S01]  /*4630*/  HMMA.16816.F32 R128, R96, R104, R128 ;  /* 0x000000686080723c */ /* 0x000fe20000001880 */
[----:B------:R-:W4:Y:S04]  /*4640*/  LDSM.16.MT88.4 R96, [R9+0x5800] ;  /* 0x005800000960783b */ /* 0x000f280000004200 */
[----:B------:R-:W3:Y:S03]  /*4650*/  LDL.64 R104, [R1+0x30] ;  /* 0x0000300001687983 */ /* 0x000ee60000100a00 */
[-C--:B0-----:R-:W-:Y:S08]  /*4660*/  HMMA.16816.F32 R156, R72, R134.reuse, R156 ;  /* 0x00000086489c723c */ /* 0x081ff0000000189c */
[----:B--2---:R-:W-:Y:S01]  /*4670*/  HMMA.16816.F32 R108, R68, R134, R108 ;  /* 0x00000086446c723c */ /* 0x004fe2000000186c */
[C---:B-1----:R-:W-:Y:S01]  /*4680*/  LOP3.LUT R144, R207.reuse, 0x7f, RZ, 0xc0, !PT ;  /* 0x0000007fcf907812 */ /* 0x042fe200078ec0ff */
[----:B------:R-:W2:Y:S06]  /*4690*/  LDL.64 R134, [R1+0x40] ;  /* 0x0000400001867983 */ /* 0x000eac0000100a00 */
[-C--:B------:R-:W-:Y:S01]  /*46a0*/  HMMA.16816.F32 R152, R72, R106.reuse, R152 ;  /* 0x0000006a4898723c */ /* 0x080fe20000001898 */
[----:B------:R-:W0:Y:S07]  /*46b0*/  LDSM.16.MT88.4 R72, [R4+0x5c00] ;  /* 0x005c00000448783b */ /* 0x000e2e0000004200 */
[----:B------:R-:W-:Y:S01]  /*46c0*/  HMMA.16816.F32 R128, R68, R106, R128 ;  /* 0x0000006a4480723c */ /* 0x000fe20000001880 */
[----:B------:R-:W1:Y:S04]  /*46d0*/  LDSM.16.MT88.4 R68, [R9+0x5c00] ;  /* 0x005c00000944783b */ /* 0x000e680000004200 */
[----:B------:R-:W2:Y:S03]  /*46e0*/  LDL.64 R106, [R1+0x20] ;  /* 0x00002000016a7983 */ /* 0x000ea60000100a00 */
[-C--:B----4-:R-:W-:Y:S08]  /*46f0*/  HMMA.16816.F32 R156, R76, R136.reuse, R156 ;  /* 0x000000884c9c723c */ /* 0x090ff0000000189c */
[----:B------:R-:W-:Y:S01]  /*4700*/  HMMA.16816.F32 R108, R96, R136, R108 ;  /* 0x00000088606c723c */ /* 0x000fe2000000186c */
[----:B------:R-:W-:Y:S01]  /*4710*/  LOP3.LUT R101, R207, 0x1c, RZ, 0xc0, !PT ;  /* 0x0000001ccf657812 */ /* 0x000fe200078ec0ff */
[----:B------:R-:W4:Y:S06]  /*4720*/  LDL.64 R136, [R1] ;  /* 0x0000000001887983 */ /* 0x000f2c0000100a00 */
[-C--:B------:R-:W-:Y:S08]  /*4730*/  HMMA.16816.F32 R152, R76, R140.reuse, R152 ;  /* 0x0000008c4c98723c */ /* 0x080ff00000001898 */
[----:B------:R-:W-:Y:S01]  /*4740*/  HMMA.16816.F32 R128, R96, R140, R128 ;  /* 0x0000008c6080723c */ /* 0x000fe20000001880 */
[----:B------:R-:W2:Y:S07]  /*4750*/  LDL.64 R140, [R1+0x8] ;  /* 0x00000800018c7983 */ /* 0x000eae0000100a00 */
[-C--:B0-----:R-:W-:Y:S08]  /*4760*/  HMMA.16816.F32 R156, R72, R138.reuse, R156 ;  /* 0x0000008a489c723c */ /* 0x081ff0000000189c */
[----:B-1----:R-:W-:Y:S08]  /*4770*/  HMMA.16816.F32 R108, R68, R138, R108 ;  /* 0x0000008a446c723c */ /* 0x002ff0000000186c */
[-C--:B------:R-:W-:Y:S08]  /*4780*/  HMMA.16816.F32 R152, R72, R142.reuse, R152 ;  /* 0x0000008e4898723c */ /* 0x080ff00000001898 */
[----:B------:R-:W-:Y:S01]  /*4790*/  HMMA.16816.F32 R128, R68, R142, R128 ;  /* 0x0000008e4480723c */ /* 0x000fe20000001880 */
[----:B------:R-:W-:Y:S01]  /*47a0*/  FMUL R10, R156, c[0x0][0x188] ;  /* 0x000062009c0a7a20 */ /* 0x000fe20000400000 */
[----:B------:R-:W2:Y:S01]  /*47b0*/  LDL.64 R142, [R1+0x28] ;  /* 0x00002800018e7983 */ /* 0x000ea20000100a00 */
[----:B------:R-:W-:-:S02]  /*47c0*/  FMUL R12, R157, c[0x0][0x188] ;  /* 0x000062009d0c7a20 */ /* 0x000fc40000400000 */
[----:B------:R-:W-:Y:S02]  /*47d0*/  FMUL R9, R158, c[0x0][0x188] ;  /* 0x000062009e097a20 */ /* 0x000fe40000400000 */
[----:B------:R-:W-:Y:S02]  /*47e0*/  FMUL R11, R159, c[0x0][0x188] ;  /* 0x000062009f0b7a20 */ /* 0x000fe40000400000 */
[----:B------:R-:W-:Y:S02]  /*47f0*/  FMUL R68, R108, c[0x0][0x188] ;  /* 0x000062006c447a20 */ /* 0x000fe40000400000 */
[----:B------:R-:W-:Y:S01]  /*4800*/  FMUL R69, R109, c[0x0][0x188] ;  /* 0x000062006d457a20 */ /* 0x000fe20000400000 */
[----:B------:R-:W-:Y:S01]  /*4810*/  FMNMX R10, R10, R12, !PT ;  /* 0x0000000c0a0a7209 */ /* 0x000fe20007800000 */
[----:B------:R-:W-:Y:S01]  /*4820*/  FMUL R66, R110, c[0x0][0x188] ;  /* 0x000062006e427a20 */ /* 0x000fe20000400000 */
[----:B------:R-:W-:Y:S01]  /*4830*/  FMNMX R9, R9, R11, !PT ;  /* 0x0000000b09097209 */ /* 0x000fe20007800000 */
[----:B------:R-:W-:Y:S01]  /*4840*/  FMUL R67, R111, c[0x0][0x188] ;  /* 0x000062006f437a20 */ /* 0x000fe20000400000 */
[----:B------:R-:W-:Y:S01]  /*4850*/  FMNMX R68, R68, R69, !PT ;  /* 0x0000004544447209 */ /* 0x000fe20007800000 */
[----:B------:R-:W-:-:S02]  /*4860*/  FMUL R65, R152, c[0x0][0x188] ;  /* 0x0000620098417a20 */ /* 0x000fc40000400000 */
[----:B------:R-:W-:Y:S01]  /*4870*/  FMUL R12, R154, c[0x0][0x188] ;  /* 0x000062009a0c7a20 */ /* 0x000fe20000400000 */
[----:B------:R-:W-:-:S04]  /*4880*/  FMNMX R66, R66, R67, !PT ;  /* 0x0000004342427209 */ /* 0x000fc80007800000 */
[----:B------:R-:W-:Y:S02]  /*4890*/  FMUL R11, R128, c[0x0][0x188] ;  /* 0x00006200800b7a20 */ /* 0x000fe40000400000 */
[----:B------:R-:W-:Y:S01]  /*48a0*/  FMUL R69, R130, c[0x0][0x188] ;  /* 0x0000620082457a20 */ /* 0x000fe20000400000 */
[----:B------:R-:W-:Y:S01]  /*48b0*/  FMNMX R10, R65, R10, !PT ;  /* 0x0000000a410a7209 */ /* 0x000fe20007800000 */
[----:B------:R-:W-:Y:S01]  /*48c0*/  FMUL R67, R155, c[0x0][0x188] ;  /* 0x000062009b437a20 */ /* 0x000fe20000400000 */
[----:B------:R-:W-:Y:S01]  /*48d0*/  FMNMX R9, R12, R9, !PT ;  /* 0x000000090c097209 */ /* 0x000fe20007800000 */
[----:B------:R-:W-:Y:S01]  /*48e0*/  FMUL R65, R129, c[0x0][0x188] ;  /* 0x0000620081417a20 */ /* 0x000fe20000400000 */
[----:B------:R-:W-:Y:S01]  /*48f0*/  FMNMX R11, R11, R68, !PT ;  /* 0x000000440b0b7209 */ /* 0x000fe20007800000 */
[----:B------:R-:W-:Y:S01]  /*4900*/  FMUL R68, R153, c[0x0][0x188] ;  /* 0x0000620099447a20 */ /* 0x000fe20000400000 */
[----:B------:R-:W-:Y:S01]  /*4910*/  FMNMX R66, R69, R66, !PT ;  /* 0x0000004245427209 */ /* 0x000fe20007800000 */
[----:B------:R-:W-:Y:S01]  /*4920*/  FMUL R12, R131, c[0x0][0x188] ;  /* 0x00006200830c7a20 */ /* 0x000fe20000400000 */
[----:B------:R-:W-:-:S02]  /*4930*/  FMNMX R9, R67, R9, !PT ;  /* 0x0000000943097209 */ /* 0x000fc40007800000 */
[----:B------:R-:W-:Y:S02]  /*4940*/  FMNMX R10, R68, R10, !PT ;  /* 0x0000000a440a7209 */ /* 0x000fe40007800000 */
[----:B------:R-:W-:Y:S02]  /*4950*/  FMNMX R11, R65, R11, !PT ;  /* 0x0000000b410b7209 */ /* 0x000fe40007800000 */
[----:B------:R-:W-:Y:S01]  /*4960*/  FMNMX R66, R12, R66, !PT ;  /* 0x000000420c427209 */ /* 0x000fe20007800000 */
[----:B------:R-:W0:Y:S04]  /*4970*/  SHFL.BFLY PT, R67, R10, 0x2, 0x1f ;  /* 0x0c401f000a437f89 */ /* 0x000e2800000e0000 */
[----:B------:R-:W1:Y:S04]  /*4980*/  SHFL.BFLY PT, R68, R9, 0x2, 0x1f ;  /* 0x0c401f0009447f89 */ /* 0x000e6800000e0000 */
[----:B------:R-:W1:Y:S04]  /*4990*/  SHFL.BFLY PT, R65, R11, 0x2, 0x1f ;  /* 0x0c401f000b417f89 */ /* 0x000e6800000e0000 */
[----:B------:R-:W1:Y:S01]  /*49a0*/  SHFL.BFLY PT, R12, R66, 0x2, 0x1f ;  /* 0x0c401f00420c7f89 */ /* 0x000e6200000e0000 */
[----:B0-----:R-:W-:-:S02]  /*49b0*/  FMNMX R67, R10, R67, !PT ;  /* 0x000000430a437209 */ /* 0x001fc40007800000 */
[----:B-1----:R-:W-:Y:S02]  /*49c0*/  FMNMX R68, R9, R68, !PT ;  /* 0x0000004409447209 */ /* 0x002fe40007800000 */
[----:B------:R-:W-:Y:S02]  /*49d0*/  FMNMX R65, R11, R65, !PT ;  /* 0x000000410b417209 */ /* 0x000fe40007800000 */
[----:B------:R-:W-:Y:S01]  /*49e0*/  FMNMX R12, R66, R12, !PT ;  /* 0x0000000c420c7209 */ /* 0x000fe20007800000 */
[----:B------:R-:W0:Y:S04]  /*49f0*/  SHFL.BFLY PT, R9, R67, 0x1, 0x1f ;  /* 0x0c201f0043097f89 */ /* 0x000e2800000e0000 */
[----:B------:R-:W1:Y:S04]  /*4a00*/  SHFL.BFLY PT, R10, R68, 0x1, 0x1f ;  /* 0x0c201f00440a7f89 */ /* 0x000e6800000e0000 */
[----:B------:R-:W1:Y:S04]  /*4a10*/  SHFL.BFLY PT, R11, R65, 0x1, 0x1f ;  /* 0x0c201f00410b7f89 */ /* 0x000e6800000e0000 */
[----:B------:R-:W1:Y:S01]  /*4a20*/  SHFL.BFLY PT, R66, R12, 0x1, 0x1f ;  /* 0x0c201f000c427f89 */ /* 0x000e6200000e0000 */
[----:B0-----:R-:W-:-:S03]  /*4a30*/  FMNMX R9, R67, R9, !PT ;  /* 0x0000000943097209 */ /* 0x001fc60007800000 */
[----:B------:R-:W-:Y:S01]  /*4a40*/  BAR.SYNC.DEFER_BLOCKING 0x0 ;  /* 0x0000000000007b1d */ /* 0x000fe20000010000 */
[----:B-1----:R-:W-:Y:S02]  /*4a50*/  FMNMX R10, R68, R10, !PT ;  /* 0x0000000a440a7209 */ /* 0x002fe40007800000 */
[----:B------:R-:W-:Y:S02]  /*4a60*/  FMNMX R11, R65, R11, !PT ;  /* 0x0000000b410b7209 */ /* 0x000fe40007800000 */
[----:B------:R-:W-:Y:S01]  /*4a70*/  FMNMX R66, R12, R66, !PT ;  /* 0x000000420c427209 */ /* 0x000fe20007800000 */
[----:B------:R-:W-:Y:S04]  /*4a80*/  @!P0 STS [R5], R9 ;  /* 0x0000000905008388 */ /* 0x000fe80000000800 */
[----:B------:R-:W-:Y:S04]  /*4a90*/  @!P0 STS [R5+0x80], R10 ;  /* 0x0000800a05008388 */ /* 0x000fe80000000800 */
[----:B------:R-:W-:Y:S04]  /*4aa0*/  @!P0 STS [R5+0x100], R11 ;  /* 0x0001000b05008388 */ /* 0x000fe80000000800 */
[----:B------:R-:W-:Y:S04]  /*4ab0*/  @!P0 STS [R5+0x180], R66 ;  /* 0x0001804205008388 */ /* 0x000fe80000000800 */
[----:B------:R-:W-:Y:S06]  /*4ac0*/  BAR.SYNC.DEFER_BLOCKING 0x0 ;  /* 0x0000000000007b1d */ /* 0x000fec0000010000 */
[----:B------:R-:W0:Y:S04]  /*4ad0*/  LDS R9, [R144.X4] ;  /* 0x0000000090097984 */ /* 0x000e280000004800 */
[----:B0-----:R-:W0:Y:S02]  /*4ae0*/  SHFL.BFLY PT, R10, R9, 0x2, 0x1f ;  /* 0x0c401f00090a7f89 */ /* 0x001e2400000e0000 */
[----:B0-----:R-:W-:-:S05]  /*4af0*/  FMNMX R10, R9, R10, !PT ;  /* 0x0000000a090a7209 */ /* 0x001fca0007800000 */
[----:B------:R-:W0:Y:S02]  /*4b00*/  SHFL.BFLY PT, R9, R10, 0x1, 0x1f ;  /* 0x0c201f000a097f89 */ /* 0x000e2400000e0000 */
[----:B0-----:R-:W-:-:S05]  /*4b10*/  FMNMX R9, R10, R9, !PT ;  /* 0x000000090a097209 */ /* 0x001fca0007800000 */
[----:B------:R-:W-:Y:S04]  /*4b20*/  @!P0 STS [R144.X4], R9 ;  /* 0x0000000990008388 */ /* 0x000fe80000004800 */
[----:B------:R-:W-:Y:S06]  /*4b30*/  BAR.SYNC.DEFER_BLOCKING 0x0 ;  /* 0x0000000000007b1d */ /* 0x000fec0000010000 */
[----:B------:R-:W0:Y:S04]  /*4b40*/  LDS R12, [R101.X4] ;  /* 0x00000000650c7984 */ /* 0x000e280000004800 */
[----:B------:R-:W1:Y:S04]  /*4b50*/  LDS R11, [R101.X4+0x80] ;  /* 0x00008000650b7984 */ /* 0x000e680000004800 */
[----:B------:R-:W2:Y:S04]  /*4b60*/  LDS R10, [R101.X4+0x100] ;  /* 0x00010000650a7984 */ /* 0x000ea80000004800 */
[----:B------:R-:W3:Y:S01]  /*4b70*/  LDS R9, [R101.X4+0x180] ;  /* 0x0001800065097984 */ /* 0x000ee20000004800 */
[----:B0-----:R-:W-:-:S02]  /*4b80*/  FMNMX R12, R12, R64, !PT ;  /* 0x000000400c0c7209 */ /* 0x001fc40007800000 */
[----:B-1----:R-:W-:Y:S02]  /*4b90*/  FMNMX R11, R11, R20, !PT ;  /* 0x000000140b0b7209 */ /* 0x002fe40007800000 */
[----:B--2---:R-:W-:Y:S01]  /*4ba0*/  FMNMX R10, R10, R100, !PT ;  /* 0x000000640a0a7209 */ /* 0x004fe20007800000 */
[--C-:B------:R-:W-:Y:S01]  /*4bb0*/  FFMA R65, R156, c[0x0][0x188], -R12.reuse ;  /* 0x000062009c417a23 */ /* 0x100fe2000000080c */
[----:B---3--:R-:W-:Y:S01]  /*4bc0*/  FMNMX R9, R9, R21, !PT ;  /* 0x0000001509097209 */ /* 0x008fe20007800000 */
[----:B------:R-:W-:Y:S02]  /*4bd0*/  FFMA R157, R157, c[0x0][0x188], -R12 ;  /* 0x000062009d9d7a23 */ /* 0x000fe4000000080c */
[--C-:B------:R-:W-:Y:S02]  /*4be0*/  FFMA R158, R158, c[0x0][0x188], -R11.reuse ;  /* 0x000062009e9e7a23 */ /* 0x100fe4000000080b */
[----:B------:R-:W-:Y:S02]  /*4bf0*/  FFMA R159, R159, c[0x0][0x188], -R11 ;  /* 0x000062009f9f7a23 */ /* 0x000fe4000000080b */
[----:B------:R-:W-:-:S02]  /*4c00*/  FFMA R108, R108, c[0x0][0x188], -R10 ;  /* 0x000062006c6c7a23 */ /* 0x000fc4000000080a */
[----:B------:R-:W-:Y:S02]  /*4c10*/  FFMA R109, R109, c[0x0][0x188], -R10 ;  /* 0x000062006d6d7a23 */ /* 0x000fe4000000080a */
[--C-:B------:R-:W-:Y:S02]  /*4c20*/  FFMA R110, R110, c[0x0][0x188], -R9.reuse ;  /* 0x000062006e6e7a23 */ /* 0x100fe40000000809 */
[----:B------:R-:W-:Y:S02]  /*4c30*/  FFMA R111, R111, c[0x0][0x188], -R9 ;  /* 0x000062006f6f7a23 */ /* 0x000fe40000000809 */
[----:B------:R-:W-:Y:S02]  /*4c40*/  FMUL R65, R65, 1.4426950216293334961 ;  /* 0x3fb8aa3b41417820 */ /* 0x000fe40000400000 */
[----:B------:R-:W-:Y:S02]  /*4c50*/  FMUL R66, R157, 1.4426950216293334961 ;  /* 0x3fb8aa3b9d427820 */ /* 0x000fe40000400000 */
[----:B------:R-:W-:-:S02]  /*4c60*/  FFMA R152, R152, c[0x0][0x188], -R12 ;  /* 0x0000620098987a23 */ /* 0x000fc4000000080c */
[----:B------:R-:W-:Y:S02]  /*4c70*/  FMUL R69, R158, 1.4426950216293334961 ;  /* 0x3fb8aa3b9e457820 */ /* 0x000fe40000400000 */
[----:B------:R-:W-:Y:S02]  /*4c80*/  FMUL R70, R159, 1.4426950216293334961 ;  /* 0x3fb8aa3b9f467820 */ /* 0x000fe40000400000 */
        /* <DEDUP_REMOVED lines=8> */
[----:B------:R-:W-:Y:S02]  /*4d10*/  FFMA R153, R153, c[0x0][0x188], -R12 ;  /* 0x0000620099997a23 */ /* 0x000fe4000000080c */
[----:B------:R-:W-:-:S02]  /*4d20*/  FFMA R155, R155, c[0x0][0x188], -R11 ;  /* 0x000062009b9b7a23 */ /* 0x000fc4000000080b */
[----:B------:R-:W-:Y:S02]  /*4d30*/  FMUL R71, R154, 1.4426950216293334961 ;  /* 0x3fb8aa3b9a477820 */ /* 0x000fe40000400000 */
[----:B------:R-:W-:Y:S02]  /*4d40*/  FMUL R75, R128, 1.4426950216293334961 ;  /* 0x3fb8aa3b804b7820 */ /* 0x000fe40000400000 */
[----:B------:R-:W-:Y:S01]  /*4d50*/  FFMA R129, R129, c[0x0][0x188], -R10 ;  /* 0x0000620081817a23 */ /* 0x000fe2000000080a */
[----:B------:R-:W-:Y:S01]  /*4d60*/  MUFU.EX2 R65, R65 ;  /* 0x0000004100417308 */ /* 0x000fe20000000800 */
[----:B------:R-:W-:Y:S02]  /*4d70*/  FMUL R130, R130, 1.4426950216293334961 ;  /* 0x3fb8aa3b82827820 */ /* 0x000fe40000400000 */
[----:B------:R-:W-:Y:S02]  /*4d80*/  FFMA R131, R131, c[0x0][0x188], -R9 ;  /* 0x0000620083837a23 */ /* 0x000fe40000000809 */
[----:B------:R-:W-:-:S03]  /*4d90*/  FMUL R68, R153, 1.4426950216293334961 ;  /* 0x3fb8aa3b99447820 */ /* 0x000fc60000400000 */
[----:B------:R-:W0:Y:S01]  /*4da0*/  MUFU.EX2 R66, R66 ;  /* 0x0000004200427308 */ /* 0x000e220000000800 */
[----:B------:R-:W-:Y:S02]  /*4db0*/  FMUL R72, R155, 1.4426950216293334961 ;  /* 0x3fb8aa3b9b487820 */ /* 0x000fe40000400000 */
[----:B------:R-:W-:-:S05]  /*4dc0*/  FMUL R96, R129, 1.4426950216293334961 ;  /* 0x3fb8aa3b81607820 */ /* 0x000fca0000400000 */
[----:B------:R-:W-:Y:S01]  /*4dd0*/  MUFU.EX2 R69, R69 ;  /* 0x0000004500457308 */ /* 0x000fe20000000800 */
[----:B------:R-:W-:-:S07]  /*4de0*/  FMUL R131, R131, 1.4426950216293334961 ;  /* 0x3fb8aa3b83837820 */ /* 0x000fce0000400000 */
[----:B------:R-:W1:Y:S08]  /*4df0*/  MUFU.EX2 R70, R70 ;  /* 0x0000004600467308 */ /* 0x000e700000000800 */
[----:B------:R-:W-:Y:S08]  /*4e00*/  MUFU.EX2 R73, R73 ;  /* 0x0000004900497308 */ /* 0x000ff00000000800 */
[----:B------:R-:W2:Y:S08]  /*4e10*/  MUFU.EX2 R74, R74 ;  /* 0x0000004a004a7308 */ /* 0x000eb00000000800 */
[----:B------:R-:W-:Y:S08]  /*4e20*/  MUFU.EX2 R138, R110 ;  /* 0x0000006e008a7308 */ /* 0x000ff00000000800 */
[----:B------:R-:W3:Y:S08]  /*4e30*/  MUFU.EX2 R139, R111 ;  /* 0x0000006f008b7308 */ /* 0x000ef00000000800 */
[----:B------:R-:W0:Y:S08]  /*4e40*/  MUFU.EX2 R67, R67 ;  /* 0x0000004300437308 */ /* 0x000e300000000800 */
[----:B------:R-:W0:Y:S08]  /*4e50*/  MUFU.EX2 R71, R71 ;  /* 0x0000004700477308 */ /* 0x000e300000000800 */
[----:B------:R-:W0:Y:S08]  /*4e60*/  MUFU.EX2 R75, R75 ;  /* 0x0000004b004b7308 */ /* 0x000e300000000800 */
[----:B------:R-:W0:Y:S08]  /*4e70*/  MUFU.EX2 R156, R130 ;  /* 0x00000082009c7308 */ /* 0x000e300000000800 */
[----:B------:R-:W0:Y:S08]  /*4e80*/  MUFU.EX2 R68, R68 ;  /* 0x0000004400447308 */ /* 0x000e300000000800 */
[----:B------:R-:W0:Y:S08]  /*4e90*/  MUFU.EX2 R72, R72 ;  /* 0x0000004800487308 */ /* 0x000e300000000800 */
[----:B------:R-:W4:Y:S08]  /*4ea0*/  MUFU.EX2 R96, R96 ;  /* 0x0000006000607308 */ /* 0x000f300000000800 */
[----:B------:R-:W4:Y:S01]  /*4eb0*/  MUFU.EX2 R155, R131 ;  /* 0x00000083009b7308 */ /* 0x000f220000000800 */
[----:B0-----:R-:W-:-:S02]  /*4ec0*/  FADD R97, R65, R66 ;  /* 0x0000004241617221 */ /* 0x001fc40000000000 */
[----:B-1----:R-:W-:Y:S02]  /*4ed0*/  FADD R98, R69, R70 ;  /* 0x0000004645627221 */ /* 0x002fe40000000000 */
[----:B--2---:R-:W-:Y:S02]  /*4ee0*/  FADD R78, R73, R74 ;  /* 0x0000004a494e7221 */ /* 0x004fe40000000000 */
[----:B---3--:R-:W-:Y:S02]  /*4ef0*/  FADD R77, R138, R139 ;  /* 0x0000008b8a4d7221 */ /* 0x008fe40000000000 */
[----:B------:R-:W-:Y:S02]  /*4f00*/  FADD R97, R67, R97 ;  /* 0x0000006143617221 */ /* 0x000fe40000000000 */
[----:B------:R-:W-:Y:S02]  /*4f10*/  FADD R98, R71, R98 ;  /* 0x0000006247627221 */ /* 0x000fe40000000000 */
[----:B------:R-:W-:-:S02]  /*4f20*/  FADD R78, R75, R78 ;  /* 0x0000004e4b4e7221 */ /* 0x000fc40000000000 */
[----:B------:R-:W-:Y:S02]  /*4f30*/  FADD R77, R156, R77 ;  /* 0x0000004d9c4d7221 */ /* 0x000fe40000000000 */
[----:B------:R-:W-:Y:S02]  /*4f40*/  FADD R97, R68, R97 ;  /* 0x0000006144617221 */ /* 0x000fe40000000000 */
[----:B------:R-:W-:Y:S02]  /*4f50*/  FADD R98, R72, R98 ;  /* 0x0000006248627221 */ /* 0x000fe40000000000 */
[----:B----4-:R-:W-:Y:S02]  /*4f60*/  FADD R78, R96, R78 ;  /* 0x0000004e604e7221 */ /* 0x010fe40000000000 */
[----:B------:R-:W-:Y:S01]  /*4f70*/  FADD R77, R155, R77 ;  /* 0x0000004d9b4d7221 */ /* 0x000fe20000000000 */
[----:B------:R-:W0:Y:S04]  /*4f80*/  SHFL.BFLY PT, R99, R97, 0x2, 0x1f ;  /* 0x0c401f0061637f89 */ /* 0x000e2800000e0000 */
[----:B------:R-:W1:Y:S04]  /*4f90*/  SHFL.BFLY PT, R101, R98, 0x2, 0x1f ;  /* 0x0c401f0062657f89 */ /* 0x000e6800000e0000 */
[----:B------:R-:W2:Y:S04]  /*4fa0*/  SHFL.BFLY PT, R79, R78, 0x2, 0x1f ;  /* 0x0c401f004e4f7f89 */ /* 0x000ea800000e0000 */
[----:B------:R-:W3:Y:S01]  /*4fb0*/  SHFL.BFLY PT, R76, R77, 0x2, 0x1f ;  /* 0x0c401f004d4c7f89 */ /* 0x000ee200000e0000 */
[----:B0-----:R-:W-:-:S02]  /*4fc0*/  FADD R99, R97, R99 ;  /* 0x0000006361637221 */ /* 0x001fc40000000000 */
[----:B-1----:R-:W-:Y:S02]  /*4fd0*/  FADD R101, R98, R101 ;  /* 0x0000006562657221 */ /* 0x002fe40000000000 */
[----:B--2---:R-:W-:Y:S02]  /*4fe0*/  FADD R79, R78, R79 ;  /* 0x0000004f4e4f7221 */ /* 0x004fe40000000000 */
[----:B---3--:R-:W-:Y:S01]  /*4ff0*/  FADD R76, R77, R76 ;  /* 0x0000004c4d4c7221 */ /* 0x008fe20000000000 */
[----:B------:R-:W0:Y:S04]  /*5000*/  SHFL.BFLY PT, R78, R101, 0x1, 0x1f ;  /* 0x0c201f00654e7f89 */ /* 0x000e2800000e0000 */
[----:B------:R-:W1:Y:S04]  /*5010*/  SHFL.BFLY PT, R77, R99, 0x1, 0x1f ;  /* 0x0c201f00634d7f89 */ /* 0x000e6800000e0000 */
[----:B------:R-:W2:Y:S04]  /*5020*/  SHFL.BFLY PT, R97, R79, 0x1, 0x1f ;  /* 0x0c201f004f617f89 */ /* 0x000ea800000e0000 */
[----:B------:R-:W3:Y:S01]  /*5030*/  SHFL.BFLY PT, R98, R76, 0x1, 0x1f ;  /* 0x0c201f004c627f89 */ /* 0x000ee200000e0000 */
[----:B0-----:R-:W-:-:S03]  /*5040*/  FADD R78, R101, R78 ;  /* 0x0000004e654e7221 */ /* 0x001fc60000000000 */
[----:B------:R-:W-:Y:S01]  /*5050*/  BAR.SYNC.DEFER_BLOCKING 0x0 ;  /* 0x0000000000007b1d */ /* 0x000fe20000010000 */
[----:B-1----:R-:W-:Y:S02]  /*5060*/  FADD R77, R99, R77 ;  /* 0x0000004d634d7221 */ /* 0x002fe40000000000 */
[----:B--2---:R-:W-:Y:S02]  /*5070*/  FADD R97, R79, R97 ;  /* 0x000000614f617221 */ /* 0x004fe40000000000 */
[----:B---3--:R-:W-:Y:S01]  /*5080*/  FADD R98, R76, R98 ;  /* 0x000000624c627221 */ /* 0x008fe20000000000 */
[----:B------:R-:W-:Y:S04]  /*5090*/  @!P0 STS [R5], R77 ;  /* 0x0000004d05008388 */ /* 0x000fe80000000800 */
[----:B------:R-:W-:Y:S04]  /*50a0*/  @!P0 STS [R5+0x80], R78 ;  /* 0x0000804e05008388 */ /* 0x000fe80000000800 */
[----:B------:R-:W-:Y:S04]  /*50b0*/  @!P0 STS [R5+0x100], R97 ;  /* 0x0001006105008388 */ /* 0x000fe80000000800 */
[----:B------:R-:W-:Y:S04]  /*50c0*/  @!P0 STS [R5+0x180], R98 ;  /* 0x0001806205008388 */ /* 0x000fe80000000800 */
[----:B------:R-:W-:Y:S06]  /*50d0*/  BAR.SYNC.DEFER_BLOCKING 0x0 ;  /* 0x0000000000007b1d */ /* 0x000fec0000010000 */
[----:B------:R-:W0:Y:S04]  /*50e0*/  LDS R76, [R144.X4] ;  /* 0x00000000904c7984 */ /* 0x000e280000004800 */
[----:B0-----:R-:W0:Y:S02]  /*50f0*/  SHFL.BFLY PT, R77, R76, 0x2, 0x1f ;  /* 0x0c401f004c4d7f89 */ /* 0x001e2400000e0000 */
[----:B0-----:R-:W-:-:S05]  /*5100*/  FADD R77, R76, R77 ;  /* 0x0000004d4c4d7221 */ /* 0x001fca0000000000 */
[----:B------:R-:W0:Y:S02]  /*5110*/  SHFL.BFLY PT, R97, R77, 0x1, 0x1f ;  /* 0x0c201f004d617f89 */ /* 0x000e2400000e0000 */
[----:B0-----:R-:W-:-:S05]  /*5120*/  FADD R97, R77, R97 ;  /* 0x000000614d617221 */ /* 0x001fca0000000000 */
[----:B------:R0:W-:Y:S01]  /*5130*/  @!P0 STS [R144.X4], R97 ;  /* 0x0000006190008388 */ /* 0x0001e20000004800 */
[----:B------:R-:W-:-:S04]  /*5140*/  IMAD.WIDE R106, R17, 0x2, R106 ;  /* 0x00000002116a7825 */ /* 0x000fc800078e026a */
[C---:B------:R-:W-:Y:S01]  /*5150*/  IMAD.WIDE R98, R17.reuse, 0x2, R132 ;  /* 0x0000000211627825 */ /* 0x040fe200078e0284 */
[----:B------:R-:W-:Y:S03]  /*5160*/  BAR.SYNC.DEFER_BLOCKING 0x0 ;  /* 0x0000000000007b1d */ /* 0x000fe60000010000 */
[----:B------:R-:W-:-:S04]  /*5170*/  IMAD.WIDE R102, R17, 0x2, R102 ;  /* 0x0000000211667825 */ /* 0x000fc800078e0266 */
[----:B------:R-:W-:-:S04]  /*5180*/  IMAD.WIDE R76, R17, 0x2, R150 ;  /* 0x00000002114c7825 */ /* 0x000fc800078e0296 */
[----:B-----5:R-:W-:-:S04]  /*5190*/  IMAD.WIDE R108, R17, 0x2, R250 ;  /* 0x00000002116c7825 */ /* 0x020fc800078e02fa */
[C---:B------:R-:W-:Y:S01]  /*51a0*/  IMAD.WIDE R128, R17.reuse, 0x2, R136 ;  /* 0x0000000211807825 */ /* 0x040fe200078e0288 */
[----:B------:R1:W2:Y:S03]  /*51b0*/  LDG.E.U16 R133, [R106.64] ;  /* 0x000000046a857981 */ /* 0x0002a6000c1e1500 */
[C---:B------:R-:W-:Y:S01]  /*51c0*/  IMAD.WIDE R136, R17.reuse, 0x2, R234 ;  /* 0x0000000211887825 */ /* 0x040fe200078e02ea */
[----:B------:R3:W4:Y:S03]  /*51d0*/  LDG.E.U16 R110, [R102.64] ;  /* 0x00000004666e7981 */ /* 0x000726000c1e1500 */
[C---:B------:R-:W-:Y:S01]  /*51e0*/  IMAD.WIDE R78, R17.reuse, 0x2, R198 ;  /* 0x00000002114e7825 */ /* 0x040fe200078e02c6 */
[----:B------:R0:W2:Y:S03]  /*51f0*/  LDG.E.U16 R111, [R76.64] ;  /* 0x000000044c6f7981 */ /* 0x0000a6000c1e1500 */
[C---:B-1----:R-:W-:Y:S01]  /*5200*/  IMAD.WIDE R106, R17.reuse, 0x2, R246 ;  /* 0x00000002116a7825 */ /* 0x042fe200078e02f6 */
[----:B------:R1:W2:Y:S04]  /*5210*/  LDG.E.U16 R109, [R108.64] ;  /* 0x000000046c6d7981 */ /* 0x0002a8000c1e1500 */
[----:B---3--:R3:W2:Y:S01]  /*5220*/  LDG.E.U16 R102, [R106.64] ;  /* 0x000000046a667981 */ /* 0x0086a2000c1e1500 */
[----:B------:R-:W-:-:S03]  /*5230*/  IMAD.WIDE R130, R17, 0x2, R140 ;  /* 0x0000000211827825 */ /* 0x000fc600078e028c */
[----:B------:R3:W2:Y:S01]  /*5240*/  LDG.E.U16 R103, [R98.64] ;  /* 0x0000000462677981 */ /* 0x0006a2000c1e1500 */
[----:B0-----:R-:W-:-:S03]  /*5250*/  IMAD.WIDE R76, R17, 0x2, R142 ;  /* 0x00000002114c7825 */ /* 0x001fc600078e028e */
[----:B-1----:R0:W2:Y:S01]  /*5260*/  LDG.E.U16 R108, [R136.64] ;  /* 0x00000004886c7981 */ /* 0x0020a2000c1e1500 */
[----:B---3--:R-:W-:-:S03]  /*5270*/  IMAD.WIDE R106, R17, 0x2, R226 ;  /* 0x00000002116a7825 */ /* 0x008fc600078e02e2 */
[----:B------:R1:W3:Y:S01]  /*5280*/  LDG.E.U16 R132, [R128.64] ;  /* 0x0000000480847981 */ /* 0x0002e2000c1e1500 */
[----:B------:R-:W-:-:S03]  /*5290*/  IMAD.WIDE R98, R17, 0x2, R242 ;  /* 0x0000000211627825 */ /* 0x000fc600078e02f2 */
[----:B------:R1:W2:Y:S04]  /*52a0*/  LDG.E.U16 R78, [R78.64] ;  /* 0x000000044e4e7981 */ /* 0x0002a8000c1e1500 */
[----:B0-----:R0:W2:Y:S01]  /*52b0*/  LDG.E.U16 R137, [R106.64] ;  /* 0x000000046a897981 */ /* 0x0010a2000c1e1500 */
[----:B-1----:R-:W-:-:S03]  /*52c0*/  IMAD.WIDE R128, R17, 0x2, R230 ;  /* 0x0000000211807825 */ /* 0x002fc600078e02e6 */
[----:B------:R1:W2:Y:S01]  /*52d0*/  LDG.E.U16 R77, [R76.64] ;  /* 0x000000044c4d7981 */ /* 0x0002a2000c1e1500 */
[----:B------:R-:W-:-:S03]  /*52e0*/  IMAD.WIDE R142, R17, 0x2, R208 ;  /* 0x00000002118e7825 */ /* 0x000fc600078e02d0 */
[----:B------:R1:W2:Y:S01]  /*52f0*/  LDG.E.U16 R79, [R130.64] ;  /* 0x00000004824f7981 */ /* 0x0002a2000c1e1500 */
[----:B0-----:R-:W-:-:S03]  /*5300*/  IMAD.WIDE R106, R17, 0x2, R218 ;  /* 0x00000002116a7825 */ /* 0x001fc600078e02da */
[----:B------:R0:W2:Y:S01]  /*5310*/  LDG.E.U16 R101, [R128.64] ;  /* 0x0000000480657981 */ /* 0x0000a2000c1e1500 */
[----:B------:R-:W-:-:S03]  /*5320*/  IMAD.WIDE R140, R17, 0x2, R200 ;  /* 0x00000002118c7825 */ /* 0x000fc600078e02c8 */
[----:B-1----:R1:W2:Y:S01]  /*5330*/  LDG.E.U16 R76, [R98.64] ;  /* 0x00000004624c7981 */ /* 0x0022a2000c1e1500 */
[----:B------:R-:W-:-:S03]  /*5340*/  IMAD.WIDE R130, R17, 0x2, R238 ;  /* 0x0000000211827825 */ /* 0x000fc600078e02ee */
[----:B------:R0:W3:Y:S01]  /*5350*/  LDG.E.U16 R107, [R106.64] ;  /* 0x000000046a6b7981 */ /* 0x0000e2000c1e1500 */
[----:B------:R-:W-:-:S03]  /*5360*/  IMAD.WIDE R104, R17, 0x2, R104 ;  /* 0x0000000211687825 */ /* 0x000fc600078e0268 */
[----:B------:R0:W3:Y:S01]  /*5370*/  LDG.E.U16 R136, [R142.64] ;  /* 0x000000048e887981 */ /* 0x0000e2000c1e1500 */
[----:B-1----:R-:W-:-:S03]  /*5380*/  IMAD.WIDE R98, R17, 0x2, R222 ;  /* 0x0000000211627825 */ /* 0x002fc600078e02de */
[----:B------:R1:W3:Y:S01]  /*5390*/  LDG.E.U16 R131, [R130.64] ;  /* 0x0000000482837981 */ /* 0x0002e2000c1e1500 */
[----:B0-----:R-:W-:-:S03]  /*53a0*/  IMAD.WIDE R128, R17, 0x2, R204 ;  /* 0x0000000211807825 */ /* 0x001fc600078e02cc */
[----:B------:R0:W3:Y:S01]  /*53b0*/  LDG.E.U16 R106, [R140.64] ;  /* 0x000000048c6a7981 */ /* 0x0000e2000c1e1500 */
[----:B------:R-:W-:-:S03]  /*53c0*/  IMAD.WIDE R144, R17, 0x2, R192 ;  /* 0x0000000211907825 */ /* 0x000fc600078e02c0 */
[----:B------:R0:W3:Y:S01]  /*53d0*/  LDG.E.U16 R104, [R104.64] ;  /* 0x0000000468687981 */ /* 0x0000e2000c1e1500 */
[----:B------:R-:W-:-:S03]  /*53e0*/  IMAD.WIDE R142, R17, 0x2, R190 ;  /* 0x00000002118e7825 */ /* 0x000fc600078e02be */
[----:B-1----:R1:W4:Y:S01]  /*53f0*/  LDG.E.U16 R130, [R98.64] ;  /* 0x0000000462827981 */ /* 0x002322000c1e1500 */
[----:B0-----:R-:W-:-:S03]  /*5400*/  IMAD.WIDE R140, R17, 0x2, R188 ;  /* 0x00000002118c7825 */ /* 0x001fc600078e02bc */
[----:B------:R0:W4:Y:S01]  /*5410*/  LDG.E.U16 R129, [R128.64] ;  /* 0x0000000480817981 */ /* 0x000122000c1e1500 */
[----:B------:R-:W-:-:S03]  /*5420*/  IMAD.WIDE R152, R17, 0x2, R196 ;  /* 0x0000000211987825 */ /* 0x000fc600078e02c4 */
[----:B------:R0:W4:Y:S01]  /*5430*/  LDG.E.U16 R105, [R142.64] ;  /* 0x000000048e697981 */ /* 0x000122000c1e1500 */
[----:B-1----:R-:W-:-:S03]  /*5440*/  IMAD.WIDE R98, R17, 0x2, R214 ;  /* 0x0000000211627825 */ /* 0x002fc600078e02d6 */
[----:B------:R1:W4:Y:S04]  /*5450*/  LDG.E.U16 R97, [R140.64] ;  /* 0x000000048c617981 */ /* 0x000328000c1e1500 */
[----:B0-----:R0:W4:Y:S01]  /*5460*/  LDG.E.U16 R128, [R144.64] ;  /* 0x0000000490807981 */ /* 0x001122000c1e1500 */
[----:B------:R-:W-:-:S03]  /*5470*/  IMAD.WIDE R142, R17, 0x2, R184 ;  /* 0x00000002118e7825 */ /* 0x000fc600078e02b8 */
[----:B------:R0:W4:Y:S01]  /*5480*/  LDG.E.U16 R99, [R98.64] ;  /* 0x0000000462637981 */ /* 0x000122000c1e1500 */
[----:B-1----:R-:W-:-:S03]  /*5490*/  IMAD.WIDE R140, R17, 0x2, R186 ;  /* 0x00000002118c7825 */ /* 0x002fc600078e02ba */
[----:B------:R1:W4:Y:S01]  /*54a0*/  LDG.E.U16 R157, [R142.64] ;  /* 0x000000048e9d7981 */ /* 0x000322000c1e1500 */
[----:B0-----:R-:W-:-:S03]  /*54b0*/  IMAD.WIDE R144, R17, 0x2, R182 ;  /* 0x0000000211907825 */ /* 0x001fc600078e02b6 */
[----:B------:R0:W4:Y:S04]  /*54c0*/  LDG.E.U16 R154, [R140.64] ;  /* 0x000000048c9a7981 */ /* 0x000128000c1e1500 */
[----:B------:R0:W4:Y:S01]  /*54d0*/  LDG.E.U16 R98, [R152.64] ;  /* 0x0000000498627981 */ /* 0x000122000c1e1500 */
[----:B-1----:R-:W-:-:S03]  /*54e0*/  IMAD.WIDE R142, R17, 0x2, R174 ;  /* 0x00000002118e7825 */ /* 0x002fc600078e02ae */
[----:B------:R1:W4:Y:S01]  /*54f0*/  LDG.E.U16 R158, [R144.64] ;  /* 0x00000004909e7981 */ /* 0x000322000c1e1500 */
[----:B0-----:R-:W-:-:S03]  /*5500*/  IMAD.WIDE R140, R17, 0x2, R176 ;  /* 0x00000002118c7825 */ /* 0x001fc600078e02b0 */
[----:B------:R0:W4:Y:S01]  /*5510*/  LDG.E.U16 R198, [R142.64] ;  /* 0x000000048ec67981 */ /* 0x000122000c1e1500 */
[----:B------:R-:W-:-:S04]  /*5520*/  IMAD.WIDE R152, R17, 0x2, R178 ;  /* 0x0000000211987825 */ /* 0x000fc800078e02b2 */
[C---:B-1----:R-:W-:Y:S02]  /*5530*/  IMAD.WIDE R144, R17.reuse, 0x2, R172 ;  /* 0x0000000211907825 */ /* 0x042fe400078e02ac */
[----:B------:R1:W4:Y:S02]  /*5540*/  LDG.E.U16 R152, [R152.64] ;  /* 0x0000000498987981 */ /* 0x000324000c1e1500 */
[C---:B0-----:R-:W-:Y:S02]  /*5550*/  IMAD.WIDE R142, R17.reuse, 0x2, R166 ;  /* 0x00000002118e7825 */ /* 0x041fe400078e02a6 */
[----:B------:R0:W4:Y:S04]  /*5560*/  LDG.E.U16 R199, [R144.64] ;  /* 0x0000000490c77981 */ /* 0x000128000c1e1500 */
[----:B------:R0:W4:Y:S04]  /*5570*/  LDG.E.U16 R206, [R142.64] ;  /* 0x000000048ece7981 */ /* 0x000128000c1e1500 */
[----:B-1----:R1:W4:Y:S01]  /*5580*/  LDG.E.U16 R153, [R140.64] ;  /* 0x000000048c997981 */ /* 0x002322000c1e1500 */
[----:B0-----:R-:W-:-:S04]  /*5590*/  IMAD.WIDE R144, R17, 0x2, R164 ;  /* 0x0000000211907825 */ /* 0x001fc800078e02a4 */
[C---:B------:R-:W-:Y:S01]  /*55a0*/  IMAD.WIDE R142, R17.reuse, 0x2, R160 ;  /* 0x00000002118e7825 */ /* 0x040fe200078e02a0 */
[----:B------:R0:W4:Y:S03]  /*55b0*/  LDG.E.U16 R207, [R144.64] ;  /* 0x0000000490cf7981 */ /* 0x000126000c1e1500 */
[C---:B-1----:R-:W-:Y:S01]  /*55c0*/  IMAD.WIDE R140, R17.reuse, 0x2, R168 ;  /* 0x00000002118c7825 */ /* 0x042fe200078e02a8 */
[----:B------:R1:W4:Y:S04]  /*55d0*/  LDG.E.U16 R212, [R142.64] ;  /* 0x000000048ed47981 */ /* 0x000328000c1e1500 */
[----:B------:R1:W4:Y:S01]  /*55e0*/  LDG.E.U16 R203, [R140.64] ;  /* 0x000000048ccb7981 */ /* 0x000322000c1e1500 */
[----:B0-----:R-:W-:-:S04]  /*55f0*/  IMAD.WIDE R144, R17, 0x2, R148 ;  /* 0x0000000211907825 */ /* 0x001fc800078e0294 */
[C---:B-1----:R-:W-:Y:S01]  /*5600*/  IMAD.WIDE R142, R17.reuse, 0x2, R26 ;  /* 0x00000002118e7825 */ /* 0x042fe200078e021a */
[----:B------:R0:W4:Y:S03]  /*5610*/  LDG.E.U16 R213, [R144.64] ;  /* 0x0000000490d57981 */ /* 0x000126000c1e1500 */
[C---:B------:R-:W-:Y:S01]  /*5620*/  IMAD.WIDE R140, R17.reuse, 0x2, R162 ;  /* 0x00000002118c7825 */ /* 0x040fe200078e02a2 */
[----:B------:R1:W4:Y:S04]  /*5630*/  LDG.E.U16 R217, [R142.64] ;  /* 0x000000048ed97981 */ /* 0x000328000c1e1500 */
[----:B------:R1:W4:Y:S01]  /*5640*/  LDG.E.U16 R211, [R140.64] ;  /* 0x000000048cd37981 */ /* 0x000322000c1e1500 */
[----:B0-----:R-:W-:-:S04]  /*5650*/  IMAD.WIDE R144, R17, 0x2, R32 ;  /* 0x0000000211907825 */ /* 0x001fc800078e0220 */
[C---:B------:R-:W-:Y:S01]  /*5660*/  IMAD.WIDE R134, R17.reuse, 0x2, R134 ;  /* 0x0000000211867825 */ /* 0x040fe200078e0286 */
[----:B------:R0:W4:Y:S03]  /*5670*/  LDG.E.U16 R220, [R144.64] ;  /* 0x0000000490dc7981 */ /* 0x000126000c1e1500 */
[C---:B-1----:R-:W-:Y:S02]  /*5680*/  IMAD.WIDE R140, R17.reuse, 0x2, R24 ;  /* 0x00000002118c7825 */ /* 0x042fe400078e0218 */
[----:B------:R1:W4:Y:S02]  /*5690*/  LDG.E.U16 R134, [R134.64] ;  /* 0x0000000486867981 */ /* 0x000324000c1e1500 */
[C---:B------:R-:W-:Y:S02]  /*56a0*/  IMAD.WIDE R150, R17.reuse, 0x2, R194 ;  /* 0x0000000211967825 */ /* 0x040fe400078e02c2 */
[----:B------:R1:W4:Y:S02]  /*56b0*/  LDG.E.U16 R216, [R140.64] ;  /* 0x000000048cd87981 */ /* 0x000324000c1e1500 */
[----:B------:R-:W-:-:S04]  /*56c0*/  IMAD.WIDE R142, R17, 0x2, R48 ;  /* 0x00000002118e7825 */ /* 0x000fc800078e0230 */
[C---:B0-----:R-:W-:Y:S01]  /*56d0*/  IMAD.WIDE R144, R17.reuse, 0x2, R56 ;  /* 0x0000000211907825 */ /* 0x041fe200078e0238 */
[----:B-1----:R0:W4:Y:S03]  /*56e0*/  LDG.E.U16 R135, [R150.64] ;  /* 0x0000000496877981 */ /* 0x002126000c1e1500 */
[C---:B------:R-:W-:Y:S01]  /*56f0*/  IMAD.WIDE R140, R17.reuse, 0x2, R40 ;  /* 0x00000002118c7825 */ /* 0x040fe200078e0228 */
[----:B------:R1:W4:Y:S04]  /*5700*/  LDG.E.U16 R224, [R142.64] ;  /* 0x000000048ee07981 */ /* 0x000328000c1e1500 */
[----:B------:R1:W4:Y:S01]  /*5710*/  LDG.E.U16 R221, [R140.64] ;  /* 0x000000048cdd7981 */ /* 0x000322000c1e1500 */
[----:B0-----:R-:W-:-:S03]  /*5720*/  IMAD.WIDE R150, R17, 0x2, R180 ;  /* 0x0000000211967825 */ /* 0x001fc600078e02b4 */
[----:B------:R0:W4:Y:S01]  /*5730*/  LDG.E.U16 R225, [R144.64] ;  /* 0x0000000490e17981 */ /* 0x000122000c1e1500 */
[----:B-1----:R-:W-:-:S03]  /*5740*/  IMAD.WIDE R142, R17, 0x2, R34 ;  /* 0x00000002118e7825 */ /* 0x002fc600078e0222 */
[----:B------:R1:W4:Y:S01]  /*5750*/  LDG.E.U16 R159, [R150.64] ;  /* 0x00000004969f7981 */ /* 0x000322000c1e1500 */
[----:B------:R-:W-:-:S03]  /*5760*/  IMAD.WIDE R140, R17, 0x2, R28 ;  /* 0x00000002118c7825 */ /* 0x000fc600078e021c */
        /* <DEDUP_REMOVED lines=25> */
[C---:B-1----:R-:W-:Y:S02]  /*5900*/  IMAD.WIDE R140, R17.reuse, 0x2, R46 ;  /* 0x00000002118c7825 */ /* 0x042fe400078e022e */
[----:B------:R0:W4:Y:S02]  /*5910*/  LDG.E.U16 R142, [R142.64] ;  /* 0x000000048e8e7981 */ /* 0x000124000c1e1500 */
[----:B------:R-:W-:Y:S02]  /*5920*/  IMAD.WIDE R144, R17, 0x2, R62 ;  /* 0x0000000211907825 */ /* 0x000fe400078e023e */
[----:B------:R1:W4:Y:S04]  /*5930*/  LDG.E.U16 R140, [R140.64] ;  /* 0x000000048c8c7981 */ /* 0x000328000c1e1500 */
[----:B------:R0:W4:Y:S04]  /*5940*/  LDG.E.U16 R144, [R144.64] ;  /* 0x0000000490907981 */ /* 0x000128000c1e1500 */
[----:B------:R-:W0:Y:S02]  /*5950*/  S2R R210, SR_TID.X ;  /* 0x0000000000d27919 */ /* 0x000e240000002100 */
[----:B0-----:R-:W-:-:S05]  /*5960*/  LOP3.LUT R143, R210, 0x1c, RZ, 0xc0, !PT ;  /* 0x0000001cd28f7812 */ /* 0x001fca00078ec0ff */
[----:B-1----:R-:W0:Y:S04]  /*5970*/  LDS R141, [R143.X4] ;  /* 0x000000008f8d7984 */ /* 0x002e280000004800 */
[----:B------:R-:W-:Y:S04]  /*5980*/  LDS R151, [R143.X4+0x80] ;  /* 0x000080008f977984 */ /* 0x000fe80000004800 */
[----:B------:R-:W-:Y:S04]  /*5990*/  LDS R150, [R143.X4+0x100] ;  /* 0x000100008f967984 */ /* 0x000fe80000004800 */
[----:B------:R-:W-:Y:S04]  /*59a0*/  LDS R145, [R143.X4+0x180] ;  /* 0x000180008f917984 */ /* 0x000fe80000004800 */
[----:B------:R-:W-:Y:S01]  /*59b0*/  BAR.SYNC.DEFER_BLOCKING 0x0 ;  /* 0x0000000000007b1d */ /* 0x000fe20000010000 */
[----:B------:R-:W-:-:S02]  /*59c0*/  F2FP.PACK_AB R65, R66, R65 ;  /* 0x000000414241723e */ /* 0x000fc400000000ff */
[----:B------:R-:W-:Y:S01]  /*59d0*/  LOP3.LUT R66, R14, 0x40, RZ, 0x3c, !PT ;  /* 0x000000400e427812 */ /* 0x000fe200078e3cff */
[----:B------:R-:W-:-:S04]  /*59e0*/  FADD R64, -R12, R64 ;  /* 0x000000400c407221 */ /* 0x000fc80000000100 */
[----:B------:R-:W-:-:S04]  /*59f0*/  FMUL R64, R64, 1.4426950216293334961 ;  /* 0x3fb8aa3b40407820 */ /* 0x000fc80000400000 */
[----:B------:R1:W0:Y:S01]  /*5a00*/  MUFU.EX2 R210, R64 ;  /* 0x0000004000d27308 */ /* 0x0002220000000800 */
[----:B--2---:R-:W-:Y:S04]  /*5a10*/  STS.U16 [R14], R78 ;  /* 0x0000004e0e007388 */ /* 0x004fe80000000400 */
[----:B------:R-:W-:Y:S04]  /*5a20*/  STS.U16 [R14+0x400], R77 ;  /* 0x0004004d0e007388 */ /* 0x000fe80000000400 */
[----:B------:R-:W-:Y:S04]  /*5a30*/  STS.U16 [R14+0x800], R79 ;  /* 0x0008004f0e007388 */ /* 0x000fe80000000400 */
[----:B------:R-:W-:Y:S04]  /*5a40*/  STS.U16 [R14+0xc00], R76 ;  /* 0x000c004c0e007388 */ /* 0x000fe80000000400 */
[----:B------:R-:W-:Y:S04]  /*5a50*/  STS.U16 [R14+0x1000], R137 ;  /* 0x001000890e007388 */ /* 0x000fe80000000400 */
[----:B---3--:R-:W-:Y:S01]  /*5a60*/  STS.U16 [R14+0x1400], R136 ;  /* 0x001400880e007388 */ /* 0x008fe20000000400 */
[----:B-1----:R-:W-:-:S03]  /*5a70*/  LOP3.LUT R64, R14, 0x60, RZ, 0x3c, !PT ;  /* 0x000000600e407812 */ /* 0x002fc600078e3cff */
[----:B----4-:R-:W-:Y:S04]  /*5a80*/  STS.U16 [R14+0x1c00], R154 ;  /* 0x001c009a0e007388 */ /* 0x010fe80000000400 */
[----:B------:R-:W-:Y:S01]  /*5a90*/  STS.U16 [R14+0x2000], R152 ;  /* 0x002000980e007388 */ /* 0x000fe20000000400 */
[----:B------:R-:W-:Y:S02]  /*5aa0*/  F2FP.PACK_AB R69, R70, R69 ;  /* 0x000000454645723e */ /* 0x000fe400000000ff */
[----:B------:R-:W-:Y:S02]  /*5ab0*/  F2FP.PACK_AB R73, R74, R73 ;  /* 0x000000494a49723e */ /* 0x000fe400000000ff */
[----:B------:R-:W-:Y:S02]  /*5ac0*/  F2FP.PACK_AB R138, R139, R138 ;  /* 0x0000008a8b8a723e */ /* 0x000fe400000000ff */
[----:B------:R-:W-:Y:S01]  /*5ad0*/  F2FP.PACK_AB R67, R68, R67 ;  /* 0x000000434443723e */ /* 0x000fe200000000ff */
        /* <DEDUP_REMOVED lines=54> */
[----:B------:R-:W-:-:S03]  /*5e40*/  F2FP.PACK_AB R71, R72, R71 ;  /* 0x000000474847723e */ /* 0x000fc600000000ff */
[----:B------:R-:W-:Y:S01]  /*5e50*/  STS.U16 [R64+0x3b00], R142 ;  /* 0x003b008e40007388 */ /* 0x000fe20000000400 */
[----:B------:R-:W-:-:S03]  /*5e60*/  F2FP.PACK_AB R75, R96, R75 ;  /* 0x0000004b604b723e */ /* 0x000fc600000000ff */
[----:B------:R1:W-:Y:S01]  /*5e70*/  STS.U16 [R64+0x3f00], R144 ;  /* 0x003f009040007388 */ /* 0x0003e20000000400 */
[----:B------:R-:W-:-:S03]  /*5e80*/  F2FP.PACK_AB R155, R155, R156 ;  /* 0x0000009c9b9b723e */ /* 0x000fc600000000ff */
[----:B------:R-:W-:Y:S01]  /*5e90*/  STS [R0+0x6000], R65 ;  /* 0x0060004100007388 */ /* 0x000fe20000000800 */
[----:B-1----:R-:W-:-:S03]  /*5ea0*/  LOP3.LUT R64, R0, 0x40, RZ, 0x3c, !PT ;  /* 0x0000004000407812 */ /* 0x002fc600078e3cff */
[----:B------:R-:W-:Y:S04]  /*5eb0*/  STS [R0+0x6400], R69 ;  /* 0x0064004500007388 */ /* 0x000fe80000000800 */
[----:B------:R-:W-:Y:S04]  /*5ec0*/  STS [R0+0x6800], R73 ;  /* 0x0068004900007388 */ /* 0x000fe80000000800 */
[----:B------:R1:W-:Y:S04]  /*5ed0*/  STS [R0+0x6c00], R138 ;  /* 0x006c008a00007388 */ /* 0x0003e80000000800 */
[----:B------:R-:W-:Y:S04]  /*5ee0*/  STS [R64+0x6000], R67 ;  /* 0x0060004340007388 */ /* 0x000fe80000000800 */
[----:B------:R-:W-:Y:S04]  /*5ef0*/  STS [R64+0x6400], R71 ;  /* 0x0064004740007388 */ /* 0x000fe80000000800 */
[----:B------:R-:W-:Y:S04]  /*5f00*/  STS [R64+0x6800], R75 ;  /* 0x0068004b40007388 */ /* 0x000fe80000000800 */
[----:B------:R-:W-:Y:S04]  /*5f10*/  STS [R64+0x6c00], R155 ;  /* 0x006c009b40007388 */ /* 0x000fe80000000800 */
[----:B------:R-:W-:Y:S01]  /*5f20*/  BAR.SYNC.DEFER_BLOCKING 0x0 ;  /* 0x0000000000007b1d */ /* 0x000fe20000010000 */
[----:B------:R-:W-:-:S04]  /*5f30*/  FADD R20, -R11, R20 ;  /* 0x000000140b147221 */ /* 0x000fc80000000100 */
[----:B------:R-:W-:Y:S01]  /*5f40*/  FMUL R20, R20, 1.4426950216293334961 ;  /* 0x3fb8aa3b14147820 */ /* 0x000fe20000400000 */
[----:B------:R-:W-:Y:S04]  /*5f50*/  LDSM.16.M88.4 R96, [R19+0x6000] ;  /* 0x006000001360783b */ /* 0x000fe80000000200 */
[----:B------:R-:W2:Y:S04]  /*5f60*/  LDSM.16.M88.4 R76, [R2] ;  /* 0x00000000024c783b */ /* 0x000ea80000000200 */
[----:B------:R-:W3:Y:S04]  /*5f70*/  LDSM.16.M88.4 R72, [R2+0x1000] ;  /* 0x001000000248783b */ /* 0x000ee80000000200 */
[----:B------:R-:W4:Y:S04]  /*5f80*/  LDSM.16.M88.4 R64, [R2+0x2000] ;  /* 0x002000000240783b */ /* 0x000f280000000200 */
[----:B------:R-:W2:Y:S01]  /*5f90*/  LDSM.16.M88.4 R68, [R2+0x3000] ;  /* 0x003000000244783b */ /* 0x000ea20000000200 */
[----:B------:R-:W1:Y:S03]  /*5fa0*/  MUFU.EX2 R20, R20 ;  /* 0x0000001400147308 */ /* 0x000e660000000800 */
[----:B------:R-:W2:Y:S01]  /*5fb0*/  LDSM.16.M88.4 R104, [R19+0x6800] ;  /* 0x006800001368783b */ /* 0x000ea20000000200 */
[----:B------:R-:W-:-:S02]  /*5fc0*/  FADD R100, -R10, R100 ;  /* 0x000000640a647221 */ /* 0x000fc40000000100 */
[----:B0-----:R-:W-:Y:S02]  /*5fd0*/  FMUL R132, R210, R92 ;  /* 0x0000005cd2847220 */ /* 0x001fe40000400000 */
[----:B------:R-:W-:Y:S02]  /*5fe0*/  FADD R92, -R9, R21 ;  /* 0x00000015095c7221 */ /* 0x000fe40000000100 */
[----:B------:R-:W-:Y:S02]  /*5ff0*/  FMUL R21, R100, 1.4426950216293334961 ;  /* 0x3fb8aa3b64157820 */ /* 0x000fe40000400000 */
[----:B------:R-:W-:Y:S02]  /*6000*/  FMUL R92, R92, 1.4426950216293334961 ;  /* 0x3fb8aa3b5c5c7820 */ /* 0x000fe40000400000 */
[C---:B------:R-:W-:Y:S02]  /*6010*/  FFMA R13, R210.reuse, R13, R141 ;  /* 0x0000000dd20d7223 */ /* 0x040fe4000000008d */
[----:B------:R-:W-:Y:S01]  /*6020*/  FMUL R133, R210, R93 ;  /* 0x0000005dd2857220 */ /* 0x000fe20000400000 */
[----:B------:R-:W0:Y:S01]  /*6030*/  MUFU.EX2 R21, R21 ;  /* 0x0000001500157308 */ /* 0x000e220000000800 */
[----:B-1----:R-:W-:-:S02]  /*6040*/  FMUL R134, R20, R94 ;  /* 0x0000005e14867220 */ /* 0x002fc40000400000 */
[----:B------:R-:W-:Y:S02]  /*6050*/  FMUL R135, R20, R95 ;  /* 0x0000005f14877220 */ /* 0x000fe40000400000 */
[C---:B------:R-:W-:Y:S02]  /*6060*/  FMUL R140, R210.reuse, R88 ;  /* 0x00000058d28c7220 */ /* 0x040fe40000400000 */
[----:B------:R-:W-:Y:S01]  /*6070*/  FMUL R141, R210, R89 ;  /* 0x00000059d28d7220 */ /* 0x000fe20000400000 */
[----:B------:R1:W0:Y:S01]  /*6080*/  MUFU.EX2 R144, R92 ;  /* 0x0000005c00907308 */ /* 0x0002220000000800 */
[C---:B------:R-:W-:Y:S02]  /*6090*/  FMUL R142, R20.reuse, R90 ;  /* 0x0000005a148e7220 */ /* 0x040fe40000400000 */
[----:B------:R-:W-:Y:S02]  /*60a0*/  FMUL R143, R20, R91 ;  /* 0x0000005b148f7220 */ /* 0x000fe40000400000 */
[----:B------:R-:W-:-:S02]  /*60b0*/  FMUL R136, R210, R84 ;  /* 0x00000054d2887220 */ /* 0x000fc40000400000 */
[----:B------:R-:W-:Y:S02]  /*60c0*/  FMUL R137, R210, R85 ;  /* 0x00000055d2897220 */ /* 0x000fe40000400000 */
[C---:B------:R-:W-:Y:S02]  /*60d0*/  FMUL R138, R20.reuse, R86 ;  /* 0x00000056148a7220 */ /* 0x040fe40000400000 */
[----:B------:R-:W-:Y:S02]  /*60e0*/  FMUL R139, R20, R87 ;  /* 0x00000057148b7220 */ /* 0x000fe40000400000 */
[C---:B------:R-:W-:Y:S02]  /*60f0*/  FMUL R80, R210.reuse, R80 ;  /* 0x00000050d2507220 */ /* 0x040fe40000400000 */
[----:B------:R-:W-:Y:S02]  /*6100*/  FMUL R81, R210, R81 ;  /* 0x00000051d2517220 */ /* 0x000fe40000400000 */
[----:B------:R-:W-:-:S02]  /*6110*/  FMUL R82, R20, R82 ;  /* 0x0000005214527220 */ /* 0x000fc40000400000 */
[----:B------:R-:W-:Y:S01]  /*6120*/  FMUL R83, R20, R83 ;  /* 0x0000005314537220 */ /* 0x000fe20000400000 */
[----:B------:R-:W-:Y:S01]  /*6130*/  LOP3.LUT R108, R19, 0x20, RZ, 0x3c, !PT ;  /* 0x00000020136c7812 */ /* 0x000fe200078e3cff */
[C---:B--2---:R-:W-:Y:S04]  /*6140*/  HMMA.16816.F32 R132, R96.reuse, R76, R132 ;  /* 0x0000004c6084723c */ /* 0x044fe80000001884 */
[----:B-1----:R-:W1:Y:S04]  /*6150*/  LDSM.16.M88.4 R92, [R108+0x6000] ;  /* 0x006000006c5c783b */ /* 0x002e680000000200 */
[C---:B---3--:R-:W-:Y:S08]  /*6160*/  HMMA.16816.F32 R140, R96.reuse, R72, R140 ;  /* 0x00000048608c723c */ /* 0x048ff0000000188c */
[C---:B----4-:R-:W-:Y:S08]  /*6170*/  HMMA.16816.F32 R136, R96.reuse, R64, R136 ;  /* 0x000000406088723c */ /* 0x050ff00000001888 */
[----:B------:R-:W-:Y:S01]  /*6180*/  HMMA.16816.F32 R80, R96, R68, R80 ;  /* 0x000000446050723c */ /* 0x000fe20000001850 */
[----:B------:R-:W2:Y:S01]  /*6190*/  LDSM.16.M88.4 R96, [R108+0x6800] ;  /* 0x006800006c60783b */ /* 0x000ea20000000200 */
[----:B0-----:R-:W-:-:S02]  /*61a0*/  FMUL R84, R21, R112 ;  /* 0x0000007015547220 */ /* 0x001fc40000400000 */
[C---:B------:R-:W-:Y:S02]  /*61b0*/  FMUL R85, R21.reuse, R113 ;  /* 0x0000007115557220 */ /* 0x040fe40000400000 */
[C---:B------:R-:W-:Y:S02]  /*61c0*/  FMUL R86, R144.reuse, R114 ;  /* 0x0000007290567220 */ /* 0x040fe40000400000 */
[C---:B------:R-:W-:Y:S02]  /*61d0*/  FMUL R87, R144.reuse, R115 ;  /* 0x0000007390577220 */ /* 0x040fe40000400000 */
[C---:B------:R-:W-:Y:S02]  /*61e0*/  FMUL R88, R21.reuse, R116 ;  /* 0x0000007415587220 */ /* 0x040fe40000400000 */
[----:B------:R-:W-:Y:S02]  /*61f0*/  FMUL R89, R21, R117 ;  /* 0x0000007515597220 */ /* 0x000fe40000400000 */
[----:B------:R-:W-:-:S02]  /*6200*/  FMUL R90, R144, R118 ;  /* 0x00000076905a7220 */ /* 0x000fc40000400000 */
[C---:B------:R-:W-:Y:S02]  /*6210*/  FMUL R91, R144.reuse, R119 ;  /* 0x00000077905b7220 */ /* 0x040fe40000400000 */
[C---:B------:R-:W-:Y:S02]  /*6220*/  FMUL R100, R21.reuse, R120 ;  /* 0x0000007815647220 */ /* 0x040fe40000400000 */
[C---:B------:R-:W-:Y:S02]  /*6230*/  FMUL R101, R21.reuse, R121 ;  /* 0x0000007915657220 */ /* 0x040fe40000400000 */
[C---:B------:R-:W-:Y:S02]  /*6240*/  FMUL R102, R144.reuse, R122 ;  /* 0x0000007a90667220 */ /* 0x040fe40000400000 */
[----:B------:R-:W-:Y:S02]  /*6250*/  FMUL R103, R144, R123 ;  /* 0x0000007b90677220 */ /* 0x000fe40000400000 */
[----:B------:R-:W-:-:S02]  /*6260*/  FMUL R124, R21, R124 ;  /* 0x0000007c157c7220 */ /* 0x000fc40000400000 */
[----:B------:R-:W-:Y:S02]  /*6270*/  FMUL R125, R21, R125 ;  /* 0x0000007d157d7220 */ /* 0x000fe40000400000 */
[C---:B------:R-:W-:Y:S02]  /*6280*/  FMUL R126, R144.reuse, R126 ;  /* 0x0000007e907e7220 */ /* 0x040fe40000400000 */
[----:B------:R-:W-:Y:S01]  /*6290*/  FMUL R127, R144, R127 ;  /* 0x0000007f907f7220 */ /* 0x000fe20000400000 */
[----:B------:R-:W-:Y:S01]  /*62a0*/  HMMA.16816.F32 R84, R104, R76, R84 ;  /* 0x0000004c6854723c */ /* 0x000fe20000001854 */
[----:B------:R-:W-:Y:S02]  /*62b0*/  LOP3.LUT R128, R19, 0x40, RZ, 0x3c, !PT ;  /* 0x0000004013807812 */ /* 0x000fe400078e3cff */
[----:B------:R-:W-:-:S03]  /*62c0*/  LOP3.LUT R129, R2, 0x40, RZ, 0x3c, !PT ;  /* 0x0000004002817812 */ /* 0x000fc600078e3cff */
[----:B------:R-:W-:Y:S02]  /*62d0*/  LDSM.16.M88.4 R108, [R128+0x6000] ;  /* 0x00600000806c783b */ /* 0x000fe40000000200 */
[C---:B------:R-:W-:Y:S02]  /*62e0*/  HMMA.16816.F32 R88, R104.reuse, R72, R88 ;  /* 0x000000486858723c */ /* 0x040fe40000001858 */
[----:B------:R-:W0:Y:S04]  /*62f0*/  LDSM.16.M88.4 R112, [R129] ;  /* 0x000000008170783b */ /* 0x000e280000000200 */
[----:B------:R-:W3:Y:S02]  /*6300*/  LDSM.16.M88.4 R116, [R129+0x1000] ;  /* 0x001000008174783b */ /* 0x000ee40000000200 */
[C---:B------:R-:W-:Y:S02]  /*6310*/  HMMA.16816.F32 R100, R104.reuse, R64, R100 ;  /* 0x000000406864723c */ /* 0x040fe40000001864 */
[----:B------:R-:W4:Y:S06]  /*6320*/  LDSM.16.M88.4 R120, [R129+0x2000] ;  /* 0x002000008178783b */ /* 0x000f2c0000000200 */
[----:B------:R-:W-:Y:S01]  /*6330*/  HMMA.16816.F32 R104, R104, R68, R124 ;  /* 0x000000446868723c */ /* 0x000fe2000000187c */
[----:B------:R-:W0:Y:S04]  /*6340*/  LDSM.16.M88.4 R124, [R129+0x3000] ;  /* 0x00300000817c783b */ /* 0x000e280000000200 */
[----:B------:R-:W0:Y:S03]  /*6350*/  LDSM.16.M88.4 R128, [R128+0x6800] ;  /* 0x006800008080783b */ /* 0x000e260000000200 */
[----:B-1----:R-:W-:Y:S01]  /*6360*/  HMMA.16816.F32 R132, R92, R78, R132 ;  /* 0x0000004e5c84723c */ /* 0x002fe20000001884 */
[----:B------:R-:W-:-:S07]  /*6370*/  LOP3.LUT R152, R19, 0x60, RZ, 0x3c, !PT ;  /* 0x0000006013987812 */ /* 0x000fce00078e3cff */
[C---:B------:R-:W-:Y:S08]  /*6380*/  HMMA.16816.F32 R140, R92.reuse, R74, R140 ;  /* 0x0000004a5c8c723c */ /* 0x040ff0000000188c */
[C---:B------:R-:W-:Y:S08]  /*6390*/  HMMA.16816.F32 R136, R92.reuse, R66, R136 ;  /* 0x000000425c88723c */ /* 0x040ff00000001888 */
[----:B------:R-:W-:Y:S08]  /*63a0*/  HMMA.16816.F32 R80, R92, R70, R80 ;  /* 0x000000465c50723c */ /* 0x000ff00000001850 */
[C---:B--2---:R-:W-:Y:S08]  /*63b0*/  HMMA.16816.F32 R84, R96.reuse, R78, R84 ;  /* 0x0000004e6054723c */ /* 0x044ff00000001854 */
[C---:B------:R-:W-:Y:S08]  /*63c0*/  HMMA.16816.F32 R88, R96.reuse, R74, R88 ;  /* 0x0000004a6058723c */ /* 0x040ff00000001858 */
[C---:B------:R-:W-:Y:S01]  /*63d0*/  HMMA.16816.F32 R100, R96.reuse, R66, R100 ;  /* 0x000000426064723c */ /* 0x040fe20000001864 */
[----:B------:R-:W-:Y:S07]  /*63e0*/  LDSM.16.M88.4 R64, [R152+0x6800] ;  /* 0x006800009840783b */ /* 0x000fee0000000200 */
[----:B------:R-:W-:Y:S01]  /*63f0*/  HMMA.16816.F32 R104, R96, R70, R104 ;  /* 0x000000466068723c */ /* 0x000fe20000001868 */
[----:B------:R-:W1:Y:S07]  /*6400*/  LDSM.16.M88.4 R68, [R152+0x6000] ;  /* 0x006000009844783b */ /* 0x000e6e0000000200 */
[C---:B0-----:R-:W-:Y:S08]  /*6410*/  HMMA.16816.F32 R132, R108.reuse, R112, R132 ;  /* 0x000000706c84723c */ /* 0x041ff00000001884 */
[C---:B---3--:R-:W-:Y:S08]  /*6420*/  HMMA.16816.F32 R140, R108.reuse, R116, R140 ;  /* 0x000000746c8c723c */ /* 0x048ff0000000188c */
[C---:B----4-:R-:W-:Y:S08]  /*6430*/  HMMA.16816.F32 R136, R108.reuse, R120, R136 ;  /* 0x000000786c88723c */ /* 0x050ff00000001888 */
[----:B------:R-:W-:Y:S08]  /*6440*/  HMMA.16816.F32 R80, R108, R124, R80 ;  /* 0x0000007c6c50723c */ /* 0x000ff00000001850 */
[C---:B------:R-:W-:Y:S08]  /*6450*/  HMMA.16816.F32 R72, R128.reuse, R112, R84 ;  /* 0x000000708048723c */ /* 0x040ff00000001854 */
[C---:B------:R-:W-:Y:S08]  /*6460*/  HMMA.16816.F32 R76, R128.reuse, R116, R88 ;  /* 0x00000074804c723c */ /* 0x040ff00000001858 */
[C---:B------:R-:W-:Y:S08]  /*6470*/  HMMA.16816.F32 R100, R128.reuse, R120, R100 ;  /* 0x000000788064723c */ /* 0x040ff00000001864 */
[----:B------:R-:W-:Y:S01]  /*6480*/  HMMA.16816.F32 R104, R128, R124, R104 ;  /* 0x0000007c8068723c */ /* 0x000fe20000001868 */
[----:B------:R-:W-:-:S04]  /*6490*/  IADD3 R18, R18, 0x40, RZ ;  /* 0x0000004012127810 */ /* 0x000fc80007ffe0ff */
[----:B------:R-:W-:-:S03]  /*64a0*/  ISETP.GE.AND P1, PT, R18, c[0x0][0x1d0], PT ;  /* 0x0000740012007a0c */ /* 0x000fc60003f26270 */
[----:B-1----:R-:W-:Y:S01]  /*64b0*/  HMMA.16816.F32 R92, R68, R114, R132 ;  /* 0x00000072445c723c */ /* 0x002fe20000001884 */
[----:B------:R-:W-:-:S07]  /*64c0*/  FFMA R8, R20, R8, R151 ;  /* 0x0000000814087223 */ /* 0x000fce0000000097 */
[----:B------:R-:W-:Y:S01]  /*64d0*/  HMMA.16816.F32 R88, R68, R118, R140 ;  /* 0x000000764458723c */ /* 0x000fe2000000188c */
[----:B------:R-:W-:-:S07]  /*64e0*/  FFMA R7, R21, R7, R150 ;  /* 0x0000000715077223 */ /* 0x000fce0000000096 */
[C---:B------:R-:W-:Y:S08]  /*64f0*/  HMMA.16816.F32 R84, R68.reuse, R122, R136 ;  /* 0x0000007a4454723c */ /* 0x040ff00000001888 */
[----:B------:R-:W-:Y:S01]  /*6500*/  HMMA.16816.F32 R80, R68, R126, R80 ;  /* 0x0000007e4450723c */ /* 0x000fe20000001850 */
[----:B------:R-:W-:-:S07]  /*6510*/  FFMA R6, R144, R6, R145 ;  /* 0x0000000690067223 */ /* 0x000fce0000000091 */
[----:B------:R-:W-:Y:S01]  /*6520*/  HMMA.16816.F32 R112, R64, R114, R72 ;  /* 0x000000724070723c */ /* 0x000fe20000001848 */
[----:B------:R-:W-:-:S07]  /*6530*/  MOV R20, R11 ;  /* 0x0000000b00147202 */ /* 0x000fce0000000f00 */
[----:B------:R-:W-:Y:S01]  /*6540*/  HMMA.16816.F32 R116, R64, R118, R76 ;  /* 0x000000764074723c */ /* 0x000fe2000000184c */
[----:B------:R-:W-:-:S07]  /*6550*/  MOV R21, R9 ;  /* 0x0000000900157202 */ /* 0x000fce0000000f00 */
[C---:B------:R-:W-:Y:S08]  /*6560*/  HMMA.16816.F32 R120, R64.reuse, R122, R100 ;  /* 0x0000007a4078723c */ /* 0x040ff00000001864 */
[----:B------:R-:W-:Y:S01]  /*6570*/  HMMA.16816.F32 R124, R64, R126, R104 ;  /* 0x0000007e407c723c */ /* 0x000fe20000001868 */
[----:B------:R-:W-:-:S06]  /*6580*/  IMAD.MOV.U32 R100, RZ, RZ, R10 ;  /* 0x000000ffff647224 */ /* 0x000fcc00078e000a */
[----:B------:R-:W-:-:S05]  /*6590*/  MOV R64, 0x40 ;  /* 0x0000004000407802 */ /* 0x000fca0000000f00 */
[C---:B------:R-:W-:Y:S02]  /*65a0*/  IMAD R17, R64.reuse, c[0x0][0x1b4], R17 ;  /* 0x00006d0040117a24 */ /* 0x040fe400078e0211 */
[----:B------:R-:W-:Y:S02]  /*65b0*/  IMAD R16, R64, c[0x0][0x1a4], R16 ;  /* 0x0000690040107a24 */ /* 0x000fe400078e0210 */
[----:B------:R-:W-:Y:S01]  /*65c0*/  IMAD.MOV.U32 R64, RZ, RZ, R12 ;  /* 0x000000ffff407224 */ /* 0x000fe200078e000c */
[----:B------:R-:W-:Y:S01]  /*65d0*/  @P1 CALL.REL.NOINC `(.L_x_0) ;  /* 0x0000001000001944 */ /* 0x000fe20003c00000 */
[----:B------:R-:W-:Y:S05]  /*65e0*/  BRA `(.L_x_1) ;  /* 0xffffccd000007947 */ /* 0x000fea000383ffff */
.L_x_0:
[----:B------:R-:W0:Y:S01]  /*65f0*/  S2R R66, SR_TID.X ;  /* 0x0000000000427919 */ /* 0x000e220000002100 */
[----:B------:R-:W-:Y:S01]  /*6600*/  IMAD.MOV.U32 R79, RZ, RZ, c[0x0][0x1c8] ;  /* 0x00007200ff4f7624 */ /* 0x000fe200078e00ff */
[----:B------:R-:W-:Y:S01]  /*6610*/  MOV R106, R13 ;  /* 0x0000000d006a7202 */ /* 0x000fe20000000f00 */
[----:B------:R-:W-:Y:S01]  /*6620*/  IMAD.MOV.U32 R104, RZ, RZ, R8 ;  /* 0x000000ffff687224 */ /* 0x000fe200078e0008 */
[----:B------:R-:W1:Y:S01]  /*6630*/  S2R R67, SR_TID.X ;  /* 0x0000000000437919 */ /* 0x000e620000002100 */
[----:B------:R-:W-:Y:S01]  /*6640*/  MOV R147, R92 ;  /* 0x0000005c00937202 */ /* 0x000fe20000000f00 */
[----:B------:R-:W-:Y:S01]  /*6650*/  IMAD.MOV.U32 R92, RZ, RZ, R7 ;  /* 0x000000ffff5c7224 */ /* 0x000fe200078e0007 */
[----:B------:R-:W-:Y:S01]  /*6660*/  MOV R135, R90 ;  /* 0x0000005a00877202 */ /* 0x000fe20000000f00 */
[----:B------:R-:W2:Y:S01]  /*6670*/  S2R R128, SR_CTAID.X ;  /* 0x0000000000807919 */ /* 0x000ea20000002500 */
[----:B------:R-:W-:Y:S01]  /*6680*/  FMUL R13, R106, 8388608 ;  /* 0x4b0000006a0d7820 */ /* 0x000fe20000400000 */
[----:B------:R-:W-:Y:S01]  /*6690*/  MOV R101, R83 ;  /* 0x0000005300657202 */ /* 0x000fe20000000f00 */
[----:B------:R-:W-:Y:S01]  /*66a0*/  IMAD.MOV.U32 R105, RZ, RZ, R81 ;  /* 0x000000ffff697224 */ /* 0x000fe200078e0051 */
[----:B------:R-:W3:Y:S01]  /*66b0*/  S2R R132, SR_CTAID.Y ;  /* 0x0000000000847919 */ /* 0x000ee20000002600 */
[----:B------:R-:W-:Y:S01]  /*66c0*/  IMAD.MOV.U32 R90, RZ, RZ, R6 ;  /* 0x000000ffff5a7224 */ /* 0x000fe200078e0006 */
[----:B------:R-:W-:Y:S01]  /*66d0*/  MOV R139, R88 ;  /* 0x00000058008b7202 */ /* 0x000fe20000000f00 */
[----:B------:R-:W-:Y:S01]  /*66e0*/  IMAD.MOV.U32 R131, RZ, RZ, R84 ;  /* 0x000000ffff837224 */ /* 0x000fe200078e0054 */
[----:B------:R-:W-:Y:S01]  /*66f0*/  MOV R107, R80 ;  /* 0x00000050006b7202 */ /* 0x000fe20000000f00 */
[----:B------:R-:W-:Y:S01]  /*6700*/  IMAD.MOV.U32 R111, RZ, RZ, R86 ;  /* 0x000000ffff6f7224 */ /* 0x000fe200078e0056 */
[----:B------:R-:W-:Y:S01]  /*6710*/  FSETP.GEU.AND P5, PT, R90, 1.175494350822287508e-38, PT ;  /* 0x008000005a00780b */ /* 0x000fe20003fae000 */
[----:B------:R-:W-:Y:S01]  /*6720*/  IMAD.MOV.U32 R145, RZ, RZ, R93 ;  /* 0x000000ffff917224 */ /* 0x000fe200078e005d */
[----:B------:R-:W-:Y:S01]  /*6730*/  MOV R129, R85 ;  /* 0x0000005500817202 */ /* 0x000fe20000000f00 */
[----:B------:R-:W-:Y:S01]  /*6740*/  IMAD.MOV.U32 R141, RZ, RZ, R95 ;  /* 0x000000ffff8d7224 */ /* 0x000fe200078e005f */
[----:B------:R-:W-:Y:S01]  /*6750*/  MOV R103, R82 ;  /* 0x0000005200677202 */ /* 0x000fe20000000f00 */
[----:B------:R-:W-:Y:S01]  /*6760*/  IMAD.MOV.U32 R133, RZ, RZ, R91 ;  /* 0x000000ffff857224 */ /* 0x000fe200078e005b */
[----:B0-----:R-:W-:Y:S01]  /*6770*/  SHF.R.U32.HI R65, RZ, 0x5, R66 ;  /* 0x00000005ff417819 */ /* 0x001fe20000011642 */
[C---:B------:R-:W-:Y:S01]  /*6780*/  IMAD.SHL.U32 R14, R66.reuse, 0x10, RZ ;  /* 0x00000010420e7824 */ /* 0x040fe200078e00ff */
[C---:B------:R-:W-:Y:S01]  /*6790*/  SHF.L.U32 R0, R66.reuse, 0x2, RZ ;  /* 0x0000000242007819 */ /* 0x040fe200000006ff */
[----:B------:R-:W-:Y:S01]  /*67a0*/  IMAD.SHL.U32 R3, R66, 0x40, RZ ;  /* 0x0000004042037824 */ /* 0x000fe200078e00ff */
[----:B------:R-:W-:Y:S01]  /*67b0*/  SGXT.U32 R65, R65, 0x2 ;  /* 0x000000024141781a */ /* 0x000fe20000000000 */
[----:B------:R-:W-:Y:S01]  /*67c0*/  IMAD.MOV.U32 R137, RZ, RZ, R89 ;  /* 0x000000ffff897224 */ /* 0x000fe200078e0059 */
[----:B------:R-:W-:Y:S01]  /*67d0*/  LOP3.LUT R2, R0, 0x38, RZ, 0xc0, !PT ;  /* 0x0000003800027812 */ /* 0x000fe200078ec0ff */
[----:B------:R-:W-:Y:S01]  /*67e0*/  BAR.SYNC.DEFER_BLOCKING 0x0 ;  /* 0x0000000000007b1d */ /* 0x000fe20000010000 */
[----:B-1----:R-:W-:Y:S01]  /*67f0*/  LOP3.LUT R68, R67, 0x60, RZ, 0xc0, !PT ;  /* 0x0000006043447812 */ /* 0x002fe200078ec0ff */
[----:B------:R-:W-:Y:S01]  /*6800*/  IMAD R65, R65, c[0x0][0x1c8], RZ ;  /* 0x0000720041417a24 */ /* 0x000fe200078e02ff */
[----:B------:R-:W-:-:S02]  /*6810*/  LOP3.LUT R69, R67, 0x7f, RZ, 0xc0, !PT ;  /* 0x0000007f43457812 */ /* 0x000fc400078ec0ff */
[----:B------:R-:W-:Y:S01]  /*6820*/  SHF.L.U32 R67, R67, 0x3, RZ ;  /* 0x0000000343437819 */ /* 0x000fe200000006ff */
[----:B------:R-:W-:Y:S01]  /*6830*/  IMAD R76, R68, 0x10, R2 ;  /* 0x00000010444c7824 */ /* 0x000fe200078e0202 */
[C---:B------:R-:W-:Y:S02]  /*6840*/  LEA R16, R79.reuse, R65, 0x2 ;  /* 0x000000414f107211 */ /* 0x040fe400078e10ff */
[----:B------:R-:W-:Y:S02]  /*6850*/  SHF.R.S32.HI R4, RZ, 0x4, R66 ;  /* 0x00000004ff047819 */ /* 0x000fe40000011442 */
[----:B------:R-:W-:Y:S01]  /*6860*/  LOP3.LUT R130, R66, 0x1f, RZ, 0xc0, !PT ;  /* 0x0000001f42827812 */ /* 0x000fe200078ec0ff */
[----:B------:R-:W-:Y:S01]  /*6870*/  IMAD R17, R79, 0x4, R16 ;  /* 0x000000044f117824 */ /* 0x000fe200078e0210 */
[----:B------:R-:W-:Y:S02]  /*6880*/  SHF.R.U32.HI R15, RZ, 0x1, R66 ;  /* 0x00000001ff0f7819 */ /* 0x000fe40000011642 */
[----:B------:R-:W-:Y:S01]  /*6890*/  LOP3.LUT R2, R67, 0x180, RZ, 0xc0, !PT ;  /* 0x0000018043027812 */ /* 0x000fe200078ec0ff */
[----:B------:R-:W-:Y:S01]  /*68a0*/  IMAD R18, R79, 0x4, R17 ;  /* 0x000000044f127824 */ /* 0x000fe200078e0211 */
[----:B------:R-:W-:Y:S01]  /*68b0*/  SGXT R4, R4, 0x1 ;  /* 0x000000010404781a */ /* 0x000fe20000000200 */
[----:B--2---:R-:W-:Y:S01]  /*68c0*/  IMAD R128, R128, 0x20, R130 ;  /* 0x0000002080807824 */ /* 0x004fe200078e0282 */
[----:B------:R-:W-:-:S02]  /*68d0*/  SHF.L.U32 R5, R66, 0x9, RZ ;  /* 0x0000000942057819 */ /* 0x000fc400000006ff */
[C---:B------:R-:W-:Y:S02]  /*68e0*/  LEA R19, R79.reuse, R18, 0x2 ;  /* 0x000000124f137211 */ /* 0x040fe400078e10ff */
[----:B------:R-:W-:Y:S02]  /*68f0*/  LOP3.LUT R74, R14, 0x70, RZ, 0xc0, !PT ;  /* 0x000000700e4a7812 */ /* 0x000fe400078ec0ff */
[----:B------:R-:W-:Y:S02]  /*6900*/  LEA R20, R79, R19, 0x2 ;  /* 0x000000134f147211 */ /* 0x000fe400078e10ff */
[----:B------:R-:W-:Y:S02]  /*6910*/  LOP3.LUT R15, R15, 0xc, RZ, 0xc0, !PT ;  /* 0x0000000c0f0f7812 */ /* 0x000fe400078ec0ff */
[----:B------:R-:W-:Y:S01]  /*6920*/  LOP3.LUT R28, R2, 0x48, R66, 0xf8, !PT ;  /* 0x00000048021c7812 */ /* 0x000fe200078ef842 */
[C---:B------:R-:W-:Y:S01]  /*6930*/  IMAD R21, R79.reuse, 0x4, R20 ;  /* 0x000000044f157824 */ /* 0x040fe200078e0214 */
[----:B------:R-:W-:Y:S01]  /*6940*/  LOP3.LUT R14, R4, 0x840, RZ, 0xc0, !PT ;  /* 0x00000840040e7812 */ /* 0x000fe200078ec0ff */
[----:B---3--:R-:W-:Y:S01]  /*6950*/  IMAD R2, R132, c[0x0][0x1c0], RZ ;  /* 0x0000700084027a24 */ /* 0x008fe200078e02ff */
[----:B------:R-:W-:Y:S01]  /*6960*/  LOP3.LUT R75, R74, 0x1800, R5, 0xf8, !PT ;  /* 0x000018004a4b7812 */ /* 0x000fe200078ef805 */
[----:B------:R-:W-:Y:S01]  /*6970*/  IMAD R4, R128, c[0x0][0x1c4], RZ ;  /* 0x0000710080047a24 */ /* 0x000fe200078e02ff */
[----:B------:R-:W-:-:S02]  /*6980*/  LEA R22, R79, R21, 0x2 ;  /* 0x000000154f167211 */ /* 0x000fc400078e10ff */
[----:B------:R-:W-:Y:S01]  /*6990*/  IADD3 R74, R74, R15, RZ ;  /* 0x0000000f4a4a7210 */ /* 0x000fe20007ffe0ff */
[----:B------:R-:W-:Y:S01]  /*69a0*/  IMAD.HI R5, R4, 0x2, RZ ;  /* 0x0000000204057827 */ /* 0x000fe200078e02ff */
[----:B------:R-:W-:Y:S02]  /*69b0*/  LEA R23, R79, R22, 0x2 ;  /* 0x000000164f177211 */ /* 0x000fe400078e10ff */
[----:B------:R-:W-:Y:S01]  /*69c0*/  LOP3.LUT R15, R14, 0x40, R3, 0x78, !PT ;  /* 0x000000400e0f7812 */ /* 0x000fe200078e7803 */
[----:B------:R-:W-:Y:S01]  /*69d0*/  IMAD.SHL.U32 R3, R2, 0x2, RZ ;  /* 0x0000000202037824 */ /* 0x000fe200078e00ff */
[----:B------:R-:W-:Y:S01]  /*69e0*/  LOP3.LUT R75, R75, R28, RZ, 0x3c, !PT ;  /* 0x0000001c4b4b7212 */ /* 0x000fe200078e3cff */
[----:B------:R-:W-:Y:S01]  /*69f0*/  IMAD R24, R79, 0x4, R23 ;  /* 0x000000044f187824 */ /* 0x000fe200078e0217 */
[----:B------:R-:W-:Y:S01]  /*6a00*/  ISETP.GE.U32.AND P0, PT, R69, 0x20, PT ;  /* 0x000000204500780c */ /* 0x000fe20003f06070 */
[----:B------:R-:W-:Y:S01]  /*6a10*/  IMAD.SHL.U32 R14, R4, 0x2, RZ ;  /* 0x00000002040e7824 */ /* 0x000fe200078e00ff */
[----:B------:R-:W-:Y:S01]  /*6a20*/  MOV R109, R87 ;  /* 0x00000057006d7202 */ /* 0x000fe20000000f00 */
[----:B------:R-:W-:Y:S01]  /*6a30*/  IMAD.HI R2, R2, 0x2, RZ ;  /* 0x0000000202027827 */ /* 0x000fe200078e02ff */
[----:B------:R-:W-:-:S02]  /*6a40*/  LEA R25, R79, R24, 0x2 ;  /* 0x000000184f197211 */ /* 0x000fc400078e10ff */
[----:B------:R-:W-:Y:S01]  /*6a50*/  IADD3 R96, P1, P2, R14, c[0x0][0x178], R3 ;  /* 0x00005e000e607a10 */ /* 0x000fe20007a3e003 */
[----:B------:R-:W-:Y:S01]  /*6a60*/  IMAD.IADD R76, R76, 0x1, R15 ;  /* 0x000000014c4c7824 */ /* 0x000fe200078e020f */
[----:B------:R-:W-:Y:S02]  /*6a70*/  LEA R26, R79, R25, 0x2 ;  /* 0x000000194f1a7211 */ /* 0x000fe400078e10ff */
[----:B------:R-:W-:Y:S02]  /*6a80*/  IADD3.X R98, R5, c[0x0][0x17c], R2, P1, P2 ;  /* 0x00005f0005627a10 */ /* 0x000fe40000fe4402 */
[----:B------:R-:W-:Y:S02]  /*6a90*/  LEA R27, R79, R26, 0x2 ;  /* 0x0000001a4f1b7211 */ /* 0x000fe400078e10ff */
[CC--:B------:R-:W-:Y:S02]  /*6aa0*/  LEA R4, P2, R16.reuse, R96.reuse, 0x1 ;  /* 0x0000006010047211 */ /* 0x0c0fe400078408ff */
[----:B------:R-:W-:Y:S01]  /*6ab0*/  LEA R14, P1, R65, R96, 0x1 ;  /* 0x00000060410e7211 */ /* 0x000fe200078208ff */
[----:B------:R-:W-:Y:S01]  /*6ac0*/  IMAD R28, R79, 0x4, R27 ;  /* 0x000000044f1c7824 */ /* 0x000fe200078e021b */
[----:B------:R-:W-:-:S02]  /*6ad0*/  LEA.HI.X.SX32 R5, R16, R98, 0x1, P2 ;  /* 0x0000006210057211 */ /* 0x000fc400010f0eff */
[----:B------:R-:W-:Y:S02]  /*6ae0*/  LEA R2, P3, R17, R96, 0x1 ;  /* 0x0000006011027211 */ /* 0x000fe400078608ff */
[----:B------:R-:W-:Y:S02]  /*6af0*/  LEA R29, R79, R28, 0x2 ;  /* 0x0000001c4f1d7211 */ /* 0x000fe400078e10ff */
[-C--:B------:R-:W-:Y:S02]  /*6b00*/  LEA.HI.X.SX32 R15, R65, R98.reuse, 0x1, P1 ;  /* 0x00000062410f7211 */ /* 0x080fe400008f0eff */
[----:B------:R-:W-:Y:S01]  /*6b10*/  LEA.HI.X.SX32 R3, R17, R98, 0x1, P3 ;  /* 0x0000006211037211 */ /* 0x000fe200018f0eff */
[----:B------:R-:W-:Y:S01]  /*6b20*/  IMAD R16, R79, 0x4, R29 ;  /* 0x000000044f107824 */ /* 0x000fe200078e021d */
[-C--:B------:R-:W-:Y:S02]  /*6b30*/  LEA R72, P1, R18, R96.reuse, 0x1 ;  /* 0x0000006012487211 */ /* 0x080fe400078208ff */
[----:B------:R-:W-:-:S02]  /*6b40*/  LEA R68, P2, R20, R96, 0x1 ;  /* 0x0000006014447211 */ /* 0x000fc400078408ff */
[----:B------:R-:W-:Y:S02]  /*6b50*/  LEA R17, R79, R16, 0x2 ;  /* 0x000000104f117211 */ /* 0x000fe400078e10ff */
[----:B------:R-:W-:Y:S02]  /*6b60*/  LEA.HI.X.SX32 R73, R18, R98, 0x1, P1 ;  /* 0x0000006212497211 */ /* 0x000fe400008f0eff */
[----:B------:R-:W-:Y:S01]  /*6b70*/  LEA R70, P1, R19, R96, 0x1 ;  /* 0x0000006013467211 */ /* 0x000fe200078208ff */
[----:B------:R-:W-:Y:S01]  /*6b80*/  IMAD R18, R79, 0x4, R17 ;  /* 0x000000044f127824 */ /* 0x000fe200078e0211 */
[-C--:B------:R-:W-:Y:S02]  /*6b90*/  LEA.HI.X.SX32 R69, R20, R98.reuse, 0x1, P2 ;  /* 0x0000006214457211 */ /* 0x080fe400010f0eff */
[----:B------:R-:W-:Y:S02]  /*6ba0*/  LEA.HI.X.SX32 R71, R19, R98, 0x1, P1 ;  /* 0x0000006213477211 */ /* 0x000fe400008f0eff */
[----:B------:R-:W-:-:S02]  /*6bb0*/  LEA R19, R79, R18, 0x2 ;  /* 0x000000124f137211 */ /* 0x000fc400078e10ff */
[-C--:B------:R-:W-:Y:S02]  /*6bc0*/  LEA R66, P3, R21, R96.reuse, 0x1 ;  /* 0x0000006015427211 */ /* 0x080fe400078608ff */
[----:B------:R-:W-:Y:S01]  /*6bd0*/  LEA R64, P1, R22, R96, 0x1 ;  /* 0x0000006016407211 */ /* 0x000fe200078208ff */
[----:B------:R-:W-:Y:S01]  /*6be0*/  IMAD R20, R79, 0x4, R19 ;  /* 0x000000044f147824 */ /* 0x000fe200078e0213 */
[----:B------:R-:W-:Y:S02]  /*6bf0*/  LEA.HI.X.SX32 R67, R21, R98, 0x1, P3 ;  /* 0x0000006215437211 */ /* 0x000fe400018f0eff */
[----:B------:R-:W-:Y:S02]  /*6c00*/  LEA R60, P3, R24, R96, 0x1 ;  /* 0x00000060183c7211 */ /* 0x000fe400078608ff */
[----:B------:R-:W-:Y:S02]  /*6c10*/  LEA R21, R79, R20, 0x2 ;  /* 0x000000144f157211 */ /* 0x000fe400078e10ff */
[----:B------:R-:W-:-:S02]  /*6c20*/  LEA.HI.X.SX32 R65, R22, R98, 0x1, P1 ;  /* 0x0000006216417211 */ /* 0x000fc400008f0eff */
[----:B------:R-:W-:Y:S01]  /*6c30*/  LEA.HI.X.SX32 R61, R24, R98, 0x1, P3 ;  /* 0x00000062183d7211 */ /* 0x000fe200018f0eff */
[----:B------:R-:W-:Y:S01]  /*6c40*/  IMAD R22, R79, 0x4, R21 ;  /* 0x000000044f167824 */ /* 0x000fe200078e0215 */
[-C--:B------:R-:W-:Y:S02]  /*6c50*/  LEA R62, P2, R23, R96.reuse, 0x1 ;  /* 0x00000060173e7211 */ /* 0x080fe400078408ff */
[----:B------:R-:W-:Y:S02]  /*6c60*/  LEA R54, P3, R27, R96, 0x1 ;  /* 0x000000601b367211 */ /* 0x000fe400078608ff */
[-C--:B------:R-:W-:Y:S02]  /*6c70*/  LEA.HI.X.SX32 R63, R23, R98.reuse, 0x1, P2 ;  /* 0x00000062173f7211 */ /* 0x080fe400010f0eff */
[----:B------:R-:W-:Y:S02]  /*6c80*/  LEA.HI.X.SX32 R55, R27, R98, 0x1, P3 ;  /* 0x000000621b377211 */ /* 0x000fe400018f0eff */
[----:B------:R-:W-:-:S02]  /*6c90*/  LEA R58, P1, R25, R96, 0x1 ;  /* 0x00000060193a7211 */ /* 0x000fc400078208ff */
[C---:B------:R-:W-:Y:S02]  /*6ca0*/  LEA R50, P3, R16.reuse, R96, 0x1 ;  /* 0x0000006010327211 */ /* 0x040fe400078608ff */
[----:B------:R-:W-:Y:S02]  /*6cb0*/  LEA R23, R79, R22, 0x2 ;  /* 0x000000164f177211 */ /* 0x000fe400078e10ff */
[-C--:B------:R-:W-:Y:S02]  /*6cc0*/  LEA.HI.X.SX32 R59, R25, R98.reuse, 0x1, P1 ;  /* 0x00000062193b7211 */ /* 0x080fe400008f0eff */
[----:B------:R-:W-:Y:S01]  /*6cd0*/  LEA.HI.X.SX32 R51, R16, R98, 0x1, P3 ;  /* 0x0000006210337211 */ /* 0x000fe200018f0eff */
[----:B------:R-:W-:Y:S01]  /*6ce0*/  IMAD R16, R79, 0x4, R23 ;  /* 0x000000044f107824 */ /* 0x000fe200078e0217 */
[-C--:B------:R-:W-:Y:S02]  /*6cf0*/  LEA R48, P1, R28, R96.reuse, 0x1 ;  /* 0x000000601c307211 */ /* 0x080fe400078208ff */
[----:B------:R-:W-:-:S02]  /*6d00*/  LEA R56, P2, R26, R96, 0x1 ;  /* 0x000000601a387211 */ /* 0x000fc400078408ff */
[----:B------:R-:W-:Y:S02]  /*6d10*/  LEA.HI.X.SX32 R49, R28, R98, 0x1, P1 ;  /* 0x000000621c317211 */ /* 0x000fe400008f0eff */
[----:B------:R-:W-:Y:S02]  /*6d20*/  LEA R44, P1, R17, R96, 0x1 ;  /* 0x00000060112c7211 */ /* 0x000fe400078208ff */
[----:B------:R-:W-:Y:S02]  /*6d30*/  LEA R24, R79, R16, 0x2 ;  /* 0x000000104f187211 */ /* 0x000fe400078e10ff */
[-C--:B------:R-:W-:Y:S02]  /*6d40*/  LEA.HI.X.SX32 R57, R26, R98.reuse, 0x1, P2 ;  /* 0x000000621a397211 */ /* 0x080fe400010f0eff */
[----:B------:R-:W-:Y:S01]  /*6d50*/  LEA.HI.X.SX32 R45, R17, R98, 0x1, P1 ;  /* 0x00000062112d7211 */ /* 0x000fe200008f0eff */
[----:B------:R-:W-:Y:S01]  /*6d60*/  IMAD R17, R79, 0x4, R24 ;  /* 0x000000044f117824 */ /* 0x000fe200078e0218 */
[----:B------:R-:W-:-:S02]  /*6d70*/  LEA R52, P2, R29, R96, 0x1 ;  /* 0x000000601d347211 */ /* 0x000fc400078408ff */
[----:B------:R-:W-:Y:S02]  /*6d80*/  LEA R32, P1, R20, R96, 0x1 ;  /* 0x0000006014207211 */ /* 0x000fe400078208ff */
[----:B------:R-:W-:Y:S02]  /*6d90*/  LEA.HI.X.SX32 R53, R29, R98, 0x1, P2 ;  /* 0x000000621d357211 */ /* 0x000fe400010f0eff */
[C---:B------:R-:W-:Y:S02]  /*6da0*/  LEA R40, P2, R18.reuse, R96, 0x1 ;  /* 0x0000006012287211 */ /* 0x040fe400078408ff */
[C---:B------:R-:W-:Y:S02]  /*6db0*/  LEA R25, R79.reuse, R17, 0x2 ;  /* 0x000000114f197211 */ /* 0x040fe400078e10ff */
[-C--:B------:R-:W-:Y:S02]  /*6dc0*/  LEA.HI.X.SX32 R41, R18, R98.reuse, 0x1, P2 ;  /* 0x0000006212297211 */ /* 0x080fe400010f0eff */
[----:B------:R-:W-:Y:S01]  /*6dd0*/  LEA.HI.X.SX32 R33, R20, R98, 0x1, P1 ;  /* 0x0000006214217211 */ /* 0x000fe200008f0eff */
[----:B------:R-:W-:Y:S01]  /*6de0*/  IMAD R20, R79, 0x4, R25 ;  /* 0x000000044f147824 */ /* 0x000fe200078e0219 */
[----:B------:R-:W-:-:S02]  /*6df0*/  LEA R36, P3, R19, R96, 0x1 ;  /* 0x0000006013247211 */ /* 0x000fc400078608ff */
[----:B------:R-:W-:Y:S02]  /*6e00*/  LEA R28, P2, R21, R96, 0x1 ;  /* 0x00000060151c7211 */ /* 0x000fe400078408ff */
[-C--:B------:R-:W-:Y:S02]  /*6e10*/  LEA.HI.X.SX32 R37, R19, R98.reuse, 0x1, P3 ;  /* 0x0000006213257211 */ /* 0x080fe400018f0eff */
[----:B------:R-:W-:Y:S02]  /*6e20*/  LEA.HI.X.SX32 R29, R21, R98, 0x1, P2 ;  /* 0x00000062151d7211 */ /* 0x000fe400010f0eff */
[-C--:B------:R-:W-:Y:S02]  /*6e30*/  LEA R26, P3, R22, R96.reuse, 0x1 ;  /* 0x00000060161a7211 */ /* 0x080fe400078608ff */
[----:B------:R-:W-:Y:S02]  /*6e40*/  LEA R18, P2, R16, R96, 0x1 ;  /* 0x0000006010127211 */ /* 0x000fe400078408ff */
[----:B------:R-:W-:-:S02]  /*6e50*/  LEA R21, R79, R20, 0x2 ;  /* 0x000000144f157211 */ /* 0x000fc400078e10ff */
[-C--:B------:R-:W-:Y:S02]  /*6e60*/  LEA.HI.X.SX32 R27, R22, R98.reuse, 0x1, P3 ;  /* 0x00000062161b7211 */ /* 0x080fe400018f0eff */
[----:B------:R-:W-:Y:S01]  /*6e70*/  LEA.HI.X.SX32 R19, R16, R98, 0x1, P2 ;  /* 0x0000006210137211 */ /* 0x000fe200010f0eff */
[----:B------:R-:W-:Y:S01]  /*6e80*/  IMAD R77, R79, 0x4, R21 ;  /* 0x000000044f4d7824 */ /* 0x000fe200078e0215 */
[CC--:B------:R-:W-:Y:S02]  /*6e90*/  LEA R46, P3, R24.reuse, R96.reuse, 0x1 ;  /* 0x00000060182e7211 */ /* 0x0c0fe400078608ff */
[-C--:B------:R-:W-:Y:S02]  /*6ea0*/  LEA R38, P2, R25, R96.reuse, 0x1 ;  /* 0x0000006019267211 */ /* 0x080fe400078408ff */
[----:B------:R-:W-:Y:S02]  /*6eb0*/  LEA R22, P1, R23, R96, 0x1 ;  /* 0x0000006017167211 */ /* 0x000fe400078208ff */
[----:B------:R-:W-:-:S02]  /*6ec0*/  LEA.HI.X.SX32 R47, R24, R98, 0x1, P3 ;  /* 0x00000062182f7211 */ /* 0x000fc400018f0eff */
[----:B------:R-:W-:Y:S02]  /*6ed0*/  LEA.HI.X.SX32 R39, R25, R98, 0x1, P2 ;  /* 0x0000006219277211 */ /* 0x000fe400010f0eff */
[CC--:B------:R-:W-:Y:S02]  /*6ee0*/  LEA R34, P3, R20.reuse, R96.reuse, 0x1 ;  /* 0x0000006014227211 */ /* 0x0c0fe400078608ff */
[----:B------:R-:W-:Y:S02]  /*6ef0*/  LEA R24, P2, R77, R96, 0x1 ;  /* 0x000000604d187211 */ /* 0x000fe400078408ff */
[----:B------:R-:W-:Y:S02]  /*6f00*/  LEA R78, R79, R77, 0x2 ;  /* 0x0000004d4f4e7211 */ /* 0x000fe400078e10ff */
[----:B------:R-:W-:Y:S02]  /*6f10*/  LEA.HI.X.SX32 R23, R23, R98, 0x1, P1 ;  /* 0x0000006217177211 */ /* 0x000fe400008f0eff */
[----:B------:R-:W-:Y:S01]  /*6f20*/  LEA R42, P1, R17, R96, 0x1 ;  /* 0x00000060112a7211 */ /* 0x000fe200078208ff */
[----:B------:R-:W-:Y:S01]  /*6f30*/  IMAD R79, R79, 0x4, R78 ;  /* 0x000000044f4f7824 */ /* 0x000fe200078e024e */
[----:B------:R-:W-:-:S02]  /*6f40*/  LEA.HI.X.SX32 R35, R20, R98, 0x1, P3 ;  /* 0x0000006214237211 */ /* 0x000fc400018f0eff */
[----:B------:R-:W-:Y:S01]  /*6f50*/  LEA.HI.X.SX32 R25, R77, R98, 0x1, P2 ;  /* 0x000000624d197211 */ /* 0x000fe200010f0eff */
[----:B------:R-:W-:Y:S01]  /*6f60*/  FMUL R77, R104, 8388608 ;  /* 0x4b000000684d7820 */ /* 0x000fe20000400000 */
[----:B------:R-:W-:Y:S02]  /*6f70*/  LEA R16, P3, R78, R96, 0x1 ;  /* 0x000000604e107211 */ /* 0x000fe400078608ff */
[----:B------:R-:W-:Y:S02]  /*6f80*/  FSETP.GEU.AND P2, PT, R106, 1.175494350822287508e-38, PT ;  /* 0x008000006a00780b */ /* 0x000fe40003f4e000 */
[-C--:B------:R-:W-:Y:S02]  /*6f90*/  LEA.HI.X.SX32 R43, R17, R98.reuse, 0x1, P1 ;  /* 0x00000062112b7211 */ /* 0x080fe400008f0eff */
[----:B------:R-:W-:Y:S02]  /*6fa0*/  LEA.HI.X.SX32 R17, R78, R98, 0x1, P3 ;  /* 0x000000624e117211 */ /* 0x000fe400018f0eff */
[----:B------:R-:W-:-:S02]  /*6fb0*/  FSEL R8, R13, R106, !P2 ;  /* 0x0000006a0d087208 */ /* 0x000fc40005000000 */
[----:B------:R-:W-:Y:S02]  /*6fc0*/  FSETP.GEU.AND P3, PT, R104, 1.175494350822287508e-38, PT ;  /* 0x008000006800780b */ /* 0x000fe40003f6e000 */
[-C--:B------:R-:W-:Y:S02]  /*6fd0*/  LEA R30, P1, R21, R96.reuse, 0x1 ;  /* 0x00000060151e7211 */ /* 0x080fe400078208ff */
[----:B------:R-:W-:Y:S02]  /*6fe0*/  IADD3 R13, R8, -0x3f3504f3, RZ ;  /* 0xc0cafb0d080d7810 */ /* 0x000fe40007ffe0ff */
[----:B------:R-:W-:Y:S02]  /*6ff0*/  LEA R20, P4, R79, R96, 0x1 ;  /* 0x000000604f147211 */ /* 0x000fe400078808ff */
[----:B------:R-:W-:Y:S01]  /*7000*/  FSEL R7, R77, R104, !P3 ;  /* 0x000000684d077208 */ /* 0x000fe20005800000 */
[----:B------:R-:W-:Y:S01]  /*7010*/  FMUL R77, R92, 8388608 ;  /* 0x4b0000005c4d7820 */ /* 0x000fe20000400000 */
[----:B------:R-:W-:-:S02]  /*7020*/  LEA.HI.X.SX32 R31, R21, R98, 0x1, P1 ;  /* 0x00000062151f7211 */ /* 0x000fc400008f0eff */
[----:B------:R-:W-:Y:S02]  /*7030*/  LOP3.LUT R81, R13, 0xff800000, RZ, 0xc0, !PT ;  /* 0xff8000000d517812 */ /* 0x000fe400078ec0ff */
[----:B------:R-:W-:Y:S02]  /*7040*/  LEA.HI.X.SX32 R21, R79, R98, 0x1, P4 ;  /* 0x000000624f157211 */ /* 0x000fe400020f0eff */
[----:B------:R-:W-:Y:S01]  /*7050*/  IADD3 R13, R7, -0x3f3504f3, RZ ;  /* 0xc0cafb0d070d7810 */ /* 0x000fe20007ffe0ff */
[----:B------:R0:W1:Y:S01]  /*7060*/  I2F R78, R81 ;  /* 0x00000051004e7306 */ /* 0x0000620000201400 */
[----:B------:R-:W-:Y:S02]  /*7070*/  FSETP.GEU.AND P4, PT, R92, 1.175494350822287508e-38, PT ;  /* 0x008000005c00780b */ /* 0x000fe40003f8e000 */
[----:B------:R-:W-:Y:S01]  /*7080*/  LOP3.LUT R84, R13, 0xff800000, RZ, 0xc0, !PT ;  /* 0xff8000000d547812 */ /* 0x000fe200078ec0ff */
[----:B------:R-:W-:Y:S01]  /*7090*/  FMUL R13, R90, 8388608 ;  /* 0x4b0000005a0d7820 */ /* 0x000fe20000400000 */
[----:B------:R-:W-:-:S02]  /*70a0*/  FSEL R6, R77, R92, !P4 ;  /* 0x0000005c4d067208 */ /* 0x000fc40006000000 */
[----:B------:R-:W-:Y:S01]  /*70b0*/  FSETP.GT.AND P1, PT, |R90|, 8.50705917302346158658e+37, PT ;  /* 0x7e8000005a00780b */ /* 0x000fe20003f24200 */
[----:B------:R-:W2:Y:S01]  /*70c0*/  I2F R80, R84 ;  /* 0x0000005400507306 */ /* 0x000ea20000201400 */
[----:B------:R-:W-:Y:S01]  /*70d0*/  IADD3 R77, R6, -0x3f3504f3, RZ ;  /* 0xc0cafb0d064d7810 */ /* 0x000fe20007ffe0ff */
[----:B0-----:R-:W-:Y:S01]  /*70e0*/  IMAD.IADD R81, R8, 0x1, -R81 ;  /* 0x0000000108517824 */ /* 0x001fe200078e0a51 */
[----:B------:R-:W-:Y:S02]  /*70f0*/  FSEL R13, R13, R90, !P5 ;  /* 0x0000005a0d0d7208 */ /* 0x000fe40006800000 */
[----:B------:R-:W-:Y:S01]  /*7100*/  LOP3.LUT R83, R77, 0xff800000, RZ, 0xc0, !PT ;  /* 0xff8000004d537812 */ /* 0x000fe200078ec0ff */
[----:B------:R-:W-:Y:S01]  /*7110*/  FADD R81, R81, -1 ;  /* 0xbf80000051517421 */ /* 0x000fe20000000000 */
[----:B------:R-:W-:Y:S02]  /*7120*/  IADD3 R77, R13, -0x3f3504f3, RZ ;  /* 0xc0cafb0d0d4d7810 */ /* 0x000fe40007ffe0ff */
[----:B------:R-:W0:Y:S01]  /*7130*/  I2F R85, R83 ;  /* 0x0000005300557306 */ /* 0x000e220000201400 */
[----:B------:R-:W-:-:S02]  /*7140*/  FSEL R79, RZ, -23, P3 ;  /* 0xc1b80000ff4f7808 */ /* 0x000fc40001800000 */
[----:B------:R-:W-:Y:S01]  /*7150*/  LOP3.LUT R88, R77, 0xff800000, RZ, 0xc0, !PT ;  /* 0xff8000004d587812 */ /* 0x000fe200078ec0ff */
[----:B------:R-:W-:Y:S01]  /*7160*/  @P1 FMUL R127, R127, 0.25 ;  /* 0x3e8000007f7f1820 */ /* 0x000fe20000400000 */
[----:B------:R-:W-:Y:S01]  /*7170*/  FSEL R77, RZ, -23, P2 ;  /* 0xc1b80000ff4d7808 */ /* 0x000fe20001000000 */
[----:B------:R-:W-:Y:S01]  /*7180*/  @P1 FMUL R126, R126, 0.25 ;  /* 0x3e8000007e7e1820 */ /* 0x000fe20000400000 */
[C---:B------:R-:W-:Y:S01]  /*7190*/  FSETP.GEU.AND P2, PT, |R90|.reuse, 1.175494350822287508e-38, PT ;  /* 0x008000005a00780b */ /* 0x040fe20003f4e200 */
[----:B------:R-:W-:Y:S01]  /*71a0*/  @P1 FMUL R90, R90, 0.25 ;  /* 0x3e8000005a5a1820 */ /* 0x000fe20000400000 */
[----:B------:R-:W-:Y:S01]  /*71b0*/  FSEL R82, RZ, -23, P4 ;  /* 0xc1b80000ff527808 */ /* 0x000fe20002000000 */
[----:B-1----:R-:W-:Y:S01]  /*71c0*/  FFMA.FTZ R77, R78, 1.1920928955078125e-07, R77 ;  /* 0x340000004e4d7823 */ /* 0x002fe2000001004d */
[----:B------:R-:W-:Y:S01]  /*71d0*/  FSETP.GT.AND P3, PT, |R92|, 8.50705917302346158658e+37, PT ;  /* 0x7e8000005c00780b */ /* 0x000fe20003f64200 */
[----:B--2---:R-:W-:Y:S01]  /*71e0*/  FFMA.FTZ R78, R80, 1.1920928955078125e-07, R79 ;  /* 0x34000000504e7823 */ /* 0x004fe2000001004f */
[----:B------:R1:W2:Y:S01]  /*71f0*/  I2F R87, R88 ;  /* 0x0000005800577306 */ /* 0x0002a20000201400 */
[----:B------:R-:W-:Y:S01]  /*7200*/  FSETP.GEU.AND P4, PT, |R92|, 1.175494350822287508e-38, PT ;  /* 0x008000005c00780b */ /* 0x000fe20003f8e200 */
[----:B------:R-:W-:Y:S01]  /*7210*/  @P1 FMUL R123, R123, 0.25 ;  /* 0x3e8000007b7b1820 */ /* 0x000fe20000400000 */
[----:B------:R-:W-:Y:S01]  /*7220*/  FSEL R86, RZ, -23, P5 ;  /* 0xc1b80000ff567808 */ /* 0x000fe20002800000 */
[----:B0-----:R-:W-:Y:S01]  /*7230*/  FFMA.FTZ R79, R85, 1.1920928955078125e-07, R82 ;  /* 0x34000000554f7823 */ /* 0x001fe20000010052 */
[----:B------:R-:W-:Y:S01]  /*7240*/  FSETP.GEU.AND P5, PT, |R104|, 1.175494350822287508e-38, PT ;  /* 0x008000006800780b */ /* 0x000fe20003fae200 */
[----:B------:R-:W-:Y:S01]  /*7250*/  @P1 FMUL R122, R122, 0.25 ;  /* 0x3e8000007a7a1820 */ /* 0x000fe20000400000 */
[----:B------:R-:W-:Y:S01]  /*7260*/  MOV R143, R94 ;  /* 0x0000005e008f7202 */ /* 0x000fe20000000f00 */
[----:B------:R-:W-:Y:S01]  /*7270*/  @!P2 FMUL R90, R90, 16777216 ;  /* 0x4b8000005a5aa820 */ /* 0x000fe20000400000 */
[----:B------:R-:W-:Y:S01]  /*7280*/  IADD3 R84, R7, -R84, RZ ;  /* 0x8000005407547210 */ /* 0x000fe20007ffe0ff */
[----:B------:R-:W-:Y:S01]  /*7290*/  @P1 FMUL R119, R119, 0.25 ;  /* 0x3e80000077771820 */ /* 0x000fe20000400000 */
[----:B-1----:R-:W-:Y:S01]  /*72a0*/  IADD3 R88, R13, -R88, RZ ;  /* 0x800000580d587210 */ /* 0x002fe20007ffe0ff */
[----:B------:R-:W0:Y:S01]  /*72b0*/  MUFU.RCP R82, R90 ;  /* 0x0000005a00527308 */ /* 0x000e220000001000 */
[----:B------:R-:W-:Y:S01]  /*72c0*/  @P1 FMUL R118, R118, 0.25 ;  /* 0x3e80000076761820 */ /* 0x000fe20000400000 */
[----:B------:R-:W-:Y:S01]  /*72d0*/  LOP3.LUT R0, R0, 0x70, RZ, 0xc0, !PT ;  /* 0x0000007000007812 */ /* 0x000fe200078ec0ff */
[----:B------:R-:W-:-:S02]  /*72e0*/  @P1 FMUL R115, R115, 0.25 ;  /* 0x3e80000073731820 */ /* 0x000fc40000400000 */
[----:B------:R-:W-:Y:S01]  /*72f0*/  @P1 FMUL R114, R114, 0.25 ;  /* 0x3e80000072721820 */ /* 0x000fe20000400000 */
[----:B------:R-:W-:Y:S01]  /*7300*/  FSETP.GT.AND P1, PT, |R104|, 8.50705917302346158658e+37, PT ;  /* 0x7e8000006800780b */ /* 0x000fe20003f24200 */
[----:B------:R-:W-:Y:S02]  /*7310*/  @P3 FMUL R92, R92, 0.25 ;  /* 0x3e8000005c5c3820 */ /* 0x000fe40000400000 */
[----:B------:R-:W-:Y:S02]  /*7320*/  @!P2 FMUL R127, R127, 16777216 ;  /* 0x4b8000007f7fa820 */ /* 0x000fe40000400000 */
[----:B------:R-:W-:Y:S02]  /*7330*/  @!P2 FMUL R126, R126, 16777216 ;  /* 0x4b8000007e7ea820 */ /* 0x000fe40000400000 */
[----:B------:R-:W-:Y:S02]  /*7340*/  @!P2 FMUL R123, R123, 16777216 ;  /* 0x4b8000007b7ba820 */ /* 0x000fe40000400000 */
[----:B------:R-:W-:-:S02]  /*7350*/  @!P2 FMUL R122, R122, 16777216 ;  /* 0x4b8000007a7aa820 */ /* 0x000fc40000400000 */
[----:B------:R-:W-:Y:S02]  /*7360*/  @!P2 FMUL R119, R119, 16777216 ;  /* 0x4b8000007777a820 */ /* 0x000fe40000400000 */
[----:B------:R-:W-:Y:S02]  /*7370*/  @!P2 FMUL R118, R118, 16777216 ;  /* 0x4b8000007676a820 */ /* 0x000fe40000400000 */
[----:B------:R-:W-:Y:S02]  /*7380*/  @!P2 FMUL R115, R115, 16777216 ;  /* 0x4b8000007373a820 */ /* 0x000fe40000400000 */
[----:B------:R-:W-:Y:S01]  /*7390*/  @!P2 FMUL R114, R114, 16777216 ;  /* 0x4b8000007272a820 */ /* 0x000fe20000400000 */
[----:B------:R-:W-:Y:S01]  /*73a0*/  FSETP.GT.AND P2, PT, |R106|, 8.50705917302346158658e+37, PT ;  /* 0x7e8000006a00780b */ /* 0x000fe20003f44200 */
[----:B------:R-:W-:Y:S02]  /*73b0*/  @!P4 FMUL R92, R92, 16777216 ;  /* 0x4b8000005c5cc820 */ /* 0x000fe40000400000 */
[----:B--2---:R-:W-:-:S02]  /*73c0*/  FFMA.FTZ R80, R87, 1.1920928955078125e-07, R86 ;  /* 0x3400000057507823 */ /* 0x004fc40000010056 */
[C---:B0-----:R-:W-:Y:S02]  /*73d0*/  FMUL R85, R82.reuse, R127 ;  /* 0x0000007f52557220 */ /* 0x041fe40000400000 */
[C---:B------:R-:W-:Y:S02]  /*73e0*/  FMUL R86, R82.reuse, R126 ;  /* 0x0000007e52567220 */ /* 0x040fe40000400000 */
[C---:B------:R-:W-:Y:S02]  /*73f0*/  FMUL R90, R82.reuse, R123 ;  /* 0x0000007b525a7220 */ /* 0x040fe40000400000 */
[C---:B------:R-:W-:Y:S02]  /*7400*/  FMUL R91, R82.reuse, R122 ;  /* 0x0000007a525b7220 */ /* 0x040fe40000400000 */
[C---:B------:R-:W-:Y:S01]  /*7410*/  FMUL R93, R82.reuse, R119 ;  /* 0x00000077525d7220 */ /* 0x040fe20000400000 */
[----:B------:R-:W-:Y:S01]  /*7420*/  MOV R119, 0x3dc6b27f ;  /* 0x3dc6b27f00777802 */ /* 0x000fe20000000f00 */
[----:B------:R-:W-:-:S02]  /*7430*/  FMUL R95, R82, R118 ;  /* 0x00000076525f7220 */ /* 0x000fc40000400000 */
[C---:B------:R-:W-:Y:S02]  /*7440*/  FMUL R98, R82.reuse, R115 ;  /* 0x0000007352627220 */ /* 0x040fe40000400000 */
[----:B------:R-:W-:Y:S02]  /*7450*/  FMUL R100, R82, R114 ;  /* 0x0000007252647220 */ /* 0x000fe40000400000 */
[----:B------:R-:W0:Y:S01]  /*7460*/  MUFU.RCP R82, R92 ;  /* 0x0000005c00527308 */ /* 0x000e220000001000 */
[----:B------:R-:W-:Y:S01]  /*7470*/  @P3 FMUL R125, R125, 0.25 ;  /* 0x3e8000007d7d3820 */ /* 0x000fe20000400000 */
[----:B------:R-:W-:Y:S01]  /*7480*/  F2FP.PACK_AB R98, R93, R98 ;  /* 0x000000625d62723e */ /* 0x000fe200000000ff */
[----:B------:R-:W-:Y:S01]  /*7490*/  @P3 FMUL R124, R124, 0.25 ;  /* 0x3e8000007c7c3820 */ /* 0x000fe20000400000 */
[----:B------:R-:W-:Y:S01]  /*74a0*/  F2FP.PACK_AB R100, R95, R100 ;  /* 0x000000645f64723e */ /* 0x000fe200000000ff */
[----:B------:R-:W-:Y:S02]  /*74b0*/  @P3 FMUL R121, R121, 0.25 ;  /* 0x3e80000079793820 */ /* 0x000fe40000400000 */
[----:B------:R-:W-:-:S02]  /*74c0*/  @P3 FMUL R120, R120, 0.25 ;  /* 0x3e80000078783820 */ /* 0x000fc40000400000 */
[----:B------:R-:W-:Y:S02]  /*74d0*/  @P3 FMUL R117, R117, 0.25 ;  /* 0x3e80000075753820 */ /* 0x000fe40000400000 */
[----:B------:R-:W-:Y:S02]  /*74e0*/  @P3 FMUL R116, R116, 0.25 ;  /* 0x3e80000074743820 */ /* 0x000fe40000400000 */
[----:B------:R-:W-:Y:S02]  /*74f0*/  @P3 FMUL R113, R113, 0.25 ;  /* 0x3e80000071713820 */ /* 0x000fe40000400000 */
[----:B------:R-:W-:Y:S01]  /*7500*/  @P3 FMUL R112, R112, 0.25 ;  /* 0x3e80000070703820 */ /* 0x000fe20000400000 */
[----:B------:R-:W-:Y:S01]  /*7510*/  FSETP.GEU.AND P3, PT, |R106|, 1.175494350822287508e-38, PT ;  /* 0x008000006a00780b */ /* 0x000fe20003f6e200 */
[----:B------:R-:W-:Y:S02]  /*7520*/  @P1 FMUL R104, R104, 0.25 ;  /* 0x3e80000068681820 */ /* 0x000fe40000400000 */
[----:B------:R-:W-:-:S02]  /*7530*/  @!P4 FMUL R125, R125, 16777216 ;  /* 0x4b8000007d7dc820 */ /* 0x000fc40000400000 */
[----:B------:R-:W-:Y:S02]  /*7540*/  @!P4 FMUL R124, R124, 16777216 ;  /* 0x4b8000007c7cc820 */ /* 0x000fe40000400000 */
[----:B------:R-:W-:Y:S02]  /*7550*/  @!P4 FMUL R121, R121, 16777216 ;  /* 0x4b8000007979c820 */ /* 0x000fe40000400000 */
[----:B------:R-:W-:Y:S02]  /*7560*/  @!P4 FMUL R120, R120, 16777216 ;  /* 0x4b8000007878c820 */ /* 0x000fe40000400000 */
[----:B------:R-:W-:Y:S02]  /*7570*/  @!P4 FMUL R117, R117, 16777216 ;  /* 0x4b8000007575c820 */ /* 0x000fe40000400000 */
[----:B------:R-:W-:Y:S02]  /*7580*/  @!P4 FMUL R116, R116, 16777216 ;  /* 0x4b8000007474c820 */ /* 0x000fe40000400000 */
[----:B------:R-:W-:-:S02]  /*7590*/  @!P4 FMUL R113, R113, 16777216 ;  /* 0x4b8000007171c820 */ /* 0x000fc40000400000 */
[----:B------:R-:W-:Y:S01]  /*75a0*/  @!P4 FMUL R112, R112, 16777216 ;  /* 0x4b8000007070c820 */ /* 0x000fe20000400000 */
[----:B------:R-:W-:Y:S01]  /*75b0*/  ISETP.GE.U32.AND P4, PT, R8, 0x7f800000, PT ;  /* 0x7f8000000800780c */ /* 0x000fe20003f86070 */
[----:B------:R-:W-:Y:S02]  /*75c0*/  @!P5 FMUL R104, R104, 16777216 ;  /* 0x4b8000006868d820 */ /* 0x000fe40000400000 */
[C---:B0-----:R-:W-:Y:S02]  /*75d0*/  FMUL R87, R82.reuse, R125 ;  /* 0x0000007d52577220 */ /* 0x041fe40000400000 */
[C---:B------:R-:W-:Y:S02]  /*75e0*/  FMUL R89, R82.reuse, R124 ;  /* 0x0000007c52597220 */ /* 0x040fe40000400000 */
[C---:B------:R-:W-:Y:S02]  /*75f0*/  FMUL R92, R82.reuse, R121 ;  /* 0x00000079525c7220 */ /* 0x040fe40000400000 */
[----:B------:R-:W-:-:S02]  /*7600*/  FMUL R94, R82, R120 ;  /* 0x00000078525e7220 */ /* 0x000fc40000400000 */
[C---:B------:R-:W-:Y:S02]  /*7610*/  FMUL R96, R82.reuse, R117 ;  /* 0x0000007552607220 */ /* 0x040fe40000400000 */
[C---:B------:R-:W-:Y:S02]  /*7620*/  FMUL R97, R82.reuse, R116 ;  /* 0x0000007452617220 */ /* 0x040fe40000400000 */
[C---:B------:R-:W-:Y:S02]  /*7630*/  FMUL R99, R82.reuse, R113 ;  /* 0x0000007152637220 */ /* 0x040fe40000400000 */
[----:B------:R-:W-:Y:S02]  /*7640*/  FMUL R102, R82, R112 ;  /* 0x0000007052667220 */ /* 0x000fe40000400000 */
[----:B------:R-:W0:Y:S01]  /*7650*/  MUFU.RCP R82, R104 ;  /* 0x0000006800527308 */ /* 0x000e220000001000 */
[----:B------:R-:W-:Y:S01]  /*7660*/  @P2 FMUL R106, R106, 0.25 ;  /* 0x3e8000006a6a2820 */ /* 0x000fe20000400000 */
[----:B------:R-:W-:Y:S01]  /*7670*/  F2FP.PACK_AB R96, R96, R99 ;  /* 0x000000636060723e */ /* 0x000fe200000000ff */
[----:B------:R-:W-:Y:S01]  /*7680*/  @P1 FMUL R109, R109, 0.25 ;  /* 0x3e8000006d6d1820 */ /* 0x000fe20000400000 */
[----:B------:R-:W-:Y:S01]  /*7690*/  F2FP.PACK_AB R99, R85, R90 ;  /* 0x0000005a5563723e */ /* 0x000fe200000000ff */
[----:B------:R-:W-:-:S02]  /*76a0*/  @P1 FMUL R111, R111, 0.25 ;  /* 0x3e8000006f6f1820 */ /* 0x000fc40000400000 */
[----:B------:R-:W-:Y:S02]  /*76b0*/  @P1 FMUL R101, R101, 0.25 ;  /* 0x3e80000065651820 */ /* 0x000fe40000400000 */
[----:B------:R-:W-:Y:S02]  /*76c0*/  @P1 FMUL R103, R103, 0.25 ;  /* 0x3e80000067671820 */ /* 0x000fe40000400000 */
[----:B------:R-:W-:Y:S02]  /*76d0*/  @P1 FMUL R133, R133, 0.25 ;  /* 0x3e80000085851820 */ /* 0x000fe40000400000 */
[----:B------:R-:W-:Y:S02]  /*76e0*/  @P1 FMUL R135, R135, 0.25 ;  /* 0x3e80000087871820 */ /* 0x000fe40000400000 */
[----:B------:R-:W-:Y:S02]  /*76f0*/  @P1 FMUL R141, R141, 0.25 ;  /* 0x3e8000008d8d1820 */ /* 0x000fe40000400000 */
[----:B------:R-:W-:Y:S01]  /*7700*/  @P1 FMUL R143, R143, 0.25 ;  /* 0x3e8000008f8f1820 */ /* 0x000fe20000400000 */
[----:B------:R-:W-:Y:S01]  /*7710*/  ISETP.GE.U32.AND P1, PT, R13, 0x7f800000, PT ;  /* 0x7f8000000d00780c */ /* 0x000fe20003f26070 */
[----:B------:R-:W-:-:S02]  /*7720*/  @!P3 FMUL R106, R106, 16777216 ;  /* 0x4b8000006a6ab820 */ /* 0x000fc40000400000 */
[----:B------:R-:W-:Y:S02]  /*7730*/  @!P5 FMUL R109, R109, 16777216 ;  /* 0x4b8000006d6dd820 */ /* 0x000fe40000400000 */
[----:B------:R-:W-:Y:S01]  /*7740*/  @!P5 FMUL R111, R111, 16777216 ;  /* 0x4b8000006f6fd820 */ /* 0x000fe20000400000 */
[----:B------:R-:W1:Y:S01]  /*7750*/  MUFU.RCP R104, R106 ;  /* 0x0000006a00687308 */ /* 0x000e620000001000 */
[----:B------:R-:W-:Y:S02]  /*7760*/  @!P5 FMUL R101, R101, 16777216 ;  /* 0x4b8000006565d820 */ /* 0x000fe40000400000 */
[----:B------:R-:W-:Y:S02]  /*7770*/  @!P5 FMUL R103, R103, 16777216 ;  /* 0x4b8000006767d820 */ /* 0x000fe40000400000 */
[----:B------:R-:W-:Y:S02]  /*7780*/  @!P5 FMUL R133, R133, 16777216 ;  /* 0x4b8000008585d820 */ /* 0x000fe40000400000 */
[----:B------:R-:W-:-:S02]  /*7790*/  @!P5 FMUL R135, R135, 16777216 ;  /* 0x4b8000008787d820 */ /* 0x000fc40000400000 */
[----:B------:R-:W-:Y:S02]  /*77a0*/  @!P5 FMUL R141, R141, 16777216 ;  /* 0x4b8000008d8dd820 */ /* 0x000fe40000400000 */
[----:B------:R-:W-:Y:S01]  /*77b0*/  @!P5 FMUL R143, R143, 16777216 ;  /* 0x4b8000008f8fd820 */ /* 0x000fe20000400000 */
[----:B------:R-:W-:Y:S01]  /*77c0*/  ISETP.GE.U32.AND P5, PT, R7, 0x7f800000, PT ;  /* 0x7f8000000700780c */ /* 0x000fe20003fa6070 */
[C---:B0-----:R-:W-:Y:S02]  /*77d0*/  FMUL R108, R82.reuse, R109 ;  /* 0x0000006d526c7220 */ /* 0x041fe40000400000 */
[C---:B------:R-:W-:Y:S02]  /*77e0*/  FMUL R110, R82.reuse, R111 ;  /* 0x0000006f526e7220 */ /* 0x040fe40000400000 */
[C---:B------:R-:W-:Y:S02]  /*77f0*/  FMUL R101, R82.reuse, R101 ;  /* 0x0000006552657220 */ /* 0x040fe40000400000 */
[----:B------:R-:W-:-:S02]  /*7800*/  FMUL R103, R82, R103 ;  /* 0x0000006752677220 */ /* 0x000fc40000400000 */
[C---:B------:R-:W-:Y:S01]  /*7810*/  FMUL R109, R82.reuse, R133 ;  /* 0x00000085526d7220 */ /* 0x040fe20000400000 */
[----:B------:R-:W-:Y:S01]  /*7820*/  F2FP.PACK_AB R117, R101, R108 ;  /* 0x0000006c6575723e */ /* 0x000fe200000000ff */
[C---:B------:R-:W-:Y:S01]  /*7830*/  FMUL R111, R82.reuse, R135 ;  /* 0x00000087526f7220 */ /* 0x040fe20000400000 */
[----:B------:R-:W-:Y:S01]  /*7840*/  F2FP.PACK_AB R103, R103, R110 ;  /* 0x0000006e6767723e */ /* 0x000fe200000000ff */
[----:B------:R-:W-:Y:S01]  /*7850*/  FMUL R116, R82, R141 ;  /* 0x0000008d52747220 */ /* 0x000fe20000400000 */
[----:B------:R-:W-:Y:S01]  /*7860*/  F2FP.PACK_AB R101, R86, R91 ;  /* 0x0000005b5665723e */ /* 0x000fe200000000ff */
[----:B------:R-:W-:Y:S01]  /*7870*/  FMUL R118, R82, R143 ;  /* 0x0000008f52767220 */ /* 0x000fe20000400000 */
[----:B------:R-:W-:Y:S01]  /*7880*/  LOP3.LUT R86, R75, 0x8, RZ, 0x3c, !PT ;  /* 0x000000084b567812 */ /* 0x000fe200078e3cff */
[----:B------:R-:W-:Y:S01]  /*7890*/  FFMA.FTZ R82, R81, R119, -0.16845393180847167969 ;  /* 0xbe2c7f3051527423 */ /* 0x000fe20000010077 */
[----:B------:R-:W-:Y:S01]  /*78a0*/  F2FP.PACK_AB R116, R109, R116 ;  /* 0x000000746d74723e */ /* 0x000fe200000000ff */
[----:B------:R-:W-:-:S02]  /*78b0*/  @P2 FMUL R107, R107, 0.25 ;  /* 0x3e8000006b6b2820 */ /* 0x000fc40000400000 */
[----:B------:R-:W-:Y:S02]  /*78c0*/  FFMA.FTZ R82, R81, R82, 0.1716887056827545166 ;  /* 0x3e2fcf2a51527423 */ /* 0x000fe40000010052 */
[----:B------:R-:W-:Y:S02]  /*78d0*/  @P2 FMUL R105, R105, 0.25 ;  /* 0x3e80000069692820 */ /* 0x000fe40000400000 */
[----:B------:R-:W-:Y:S02]  /*78e0*/  @P2 FMUL R129, R129, 0.25 ;  /* 0x3e80000081812820 */ /* 0x000fe40000400000 */
[----:B------:R-:W-:Y:S02]  /*78f0*/  @P2 FMUL R131, R131, 0.25 ;  /* 0x3e80000083832820 */ /* 0x000fe40000400000 */
[----:B------:R-:W-:Y:S02]  /*7900*/  @P2 FMUL R137, R137, 0.25 ;  /* 0x3e80000089892820 */ /* 0x000fe40000400000 */
[----:B------:R-:W-:-:S02]  /*7910*/  @P2 FMUL R139, R139, 0.25 ;  /* 0x3e8000008b8b2820 */ /* 0x000fc40000400000 */
[----:B------:R-:W-:Y:S02]  /*7920*/  @P2 FMUL R147, R147, 0.25 ;  /* 0x3e80000093932820 */ /* 0x000fe40000400000 */
[----:B------:R-:W-:Y:S01]  /*7930*/  @P2 FMUL R145, R145, 0.25 ;  /* 0x3e80000091912820 */ /* 0x000fe20000400000 */
[----:B------:R-:W-:Y:S01]  /*7940*/  FSETP.NEU.AND P2, PT, R8, RZ, PT ;  /* 0x000000ff0800720b */ /* 0x000fe20003f4d000 */
[----:B------:R-:W-:Y:S02]  /*7950*/  @!P3 FMUL R107, R107, 16777216 ;  /* 0x4b8000006b6bb820 */ /* 0x000fe40000400000 */
[----:B------:R-:W-:Y:S02]  /*7960*/  FFMA.FTZ R82, R81, R82, -0.17900948226451873779 ;  /* 0xbe374e4351527423 */ /* 0x000fe40000010052 */
[----:B------:R-:W-:Y:S02]  /*7970*/  @!P3 FMUL R105, R105, 16777216 ;  /* 0x4b8000006969b820 */ /* 0x000fe40000400000 */
[----:B------:R-:W-:-:S02]  /*7980*/  @!P3 FMUL R129, R129, 16777216 ;  /* 0x4b8000008181b820 */ /* 0x000fc40000400000 */
[----:B------:R-:W-:Y:S02]  /*7990*/  @!P3 FMUL R131, R131, 16777216 ;  /* 0x4b8000008383b820 */ /* 0x000fe40000400000 */
[----:B------:R-:W-:Y:S02]  /*79a0*/  @!P3 FMUL R137, R137, 16777216 ;  /* 0x4b8000008989b820 */ /* 0x000fe40000400000 */
[----:B------:R-:W-:Y:S02]  /*79b0*/  @!P3 FMUL R139, R139, 16777216 ;  /* 0x4b8000008b8bb820 */ /* 0x000fe40000400000 */
[----:B------:R-:W-:Y:S02]  /*79c0*/  @!P3 FMUL R147, R147, 16777216 ;  /* 0x4b8000009393b820 */ /* 0x000fe40000400000 */
[----:B------:R-:W-:Y:S01]  /*79d0*/  @!P3 FMUL R145, R145, 16777216 ;  /* 0x4b8000009191b820 */ /* 0x000fe20000400000 */
[----:B------:R-:W-:Y:S01]  /*79e0*/  ISETP.GE.U32.AND P3, PT, R6, 0x7f800000, PT ;  /* 0x7f8000000600780c */ /* 0x000fe20003f66070 */
[----:B-1----:R-:W-:-:S02]  /*79f0*/  FMUL R106, R104, R107 ;  /* 0x0000006b686a7220 */ /* 0x002fc40000400000 */
[----:B------:R-:W-:Y:S02]  /*7a00*/  FFMA.FTZ R82, R81, R82, 0.20512372255325317383 ;  /* 0x3e520bf451527423 */ /* 0x000fe40000010052 */
[C---:B------:R-:W-:Y:S02]  /*7a10*/  FMUL R105, R104.reuse, R105 ;  /* 0x0000006968697220 */ /* 0x040fe40000400000 */
[C---:B------:R-:W-:Y:S02]  /*7a20*/  FMUL R112, R104.reuse, R129 ;  /* 0x0000008168707220 */ /* 0x040fe40000400000 */
[C---:B------:R-:W-:Y:S02]  /*7a30*/  FMUL R107, R104.reuse, R131 ;  /* 0x00000083686b7220 */ /* 0x040fe40000400000 */
[C---:B------:R-:W-:Y:S01]  /*7a40*/  FMUL R114, R104.reuse, R139 ;  /* 0x0000008b68727220 */ /* 0x040fe20000400000 */
[----:B------:R-:W-:Y:S01]  /*7a50*/  F2FP.PACK_AB R105, R105, R112 ;  /* 0x000000706969723e */ /* 0x000fe200000000ff */
[----:B------:R-:W-:Y:S01]  /*7a60*/  FMUL R115, R104, R147 ;  /* 0x0000009368737220 */ /* 0x000fe20000400000 */
[----:B------:R-:W-:Y:S01]  /*7a70*/  F2FP.PACK_AB R107, R106, R107 ;  /* 0x0000006b6a6b723e */ /* 0x000fe200000000ff */
[C---:B------:R-:W-:Y:S01]  /*7a80*/  FMUL R113, R104.reuse, R137 ;  /* 0x0000008968717220 */ /* 0x040fe20000400000 */
[----:B------:R-:W-:Y:S01]  /*7a90*/  F2FP.PACK_AB R112, R97, R102 ;  /* 0x000000666170723e */ /* 0x000fe200000000ff */
[----:B------:R-:W-:Y:S01]  /*7aa0*/  FMUL R104, R104, R145 ;  /* 0x0000009168687220 */ /* 0x000fe20000400000 */
[----:B------:R-:W-:Y:S01]  /*7ab0*/  F2FP.PACK_AB R106, R114, R115 ;  /* 0x00000073726a723e */ /* 0x000fe200000000ff */
[----:B------:R-:W-:Y:S01]  /*7ac0*/  FFMA.FTZ R82, R81, R82, -0.24046532809734344482 ;  /* 0xbe763c8b51527423 */ /* 0x000fe20000010052 */
[----:B------:R-:W-:Y:S01]  /*7ad0*/  F2FP.PACK_AB R97, R87, R92 ;  /* 0x0000005c5761723e */ /* 0x000fe200000000ff */
[----:B------:R-:W-:Y:S01]  /*7ae0*/  IMAD.IADD R83, R6, 0x1, -R83 ;  /* 0x0000000106537824 */ /* 0x000fe200078e0a53 */
[----:B------:R-:W-:Y:S01]  /*7af0*/  F2FP.PACK_AB R104, R113, R104 ;  /* 0x000000687168723e */ /* 0x000fe200000000ff */
[----:B------:R-:W-:Y:S01]  /*7b00*/  FFMA.FTZ R82, R81, R82, 0.28857114911079406738 ;  /* 0x3e93bf9951527423 */ /* 0x000fe20000010052 */
[----:B------:R-:W-:Y:S01]  /*7b10*/  F2FP.PACK_AB R113, R89, R94 ;  /* 0x0000005e5971723e */ /* 0x000fe200000000ff */
[----:B------:R-:W-:Y:S01]  /*7b20*/  STS.64 [R76], R106 ;  /* 0x0000006a4c007388 */ /* 0x000fe20000000a00 */
[----:B------:R-:W-:Y:S01]  /*7b30*/  F2FP.PACK_AB R102, R111, R118 ;  /* 0x000000766f66723e */ /* 0x000fe200000000ff */
[----:B------:R-:W-:Y:S01]  /*7b40*/  FFMA.FTZ R82, R81, R82, -0.36067417263984680176 ;  /* 0xbeb8aa4951527423 */ /* 0x000fe20000010052 */
[----:B------:R-:W-:Y:S01]  /*7b50*/  LOP3.LUT R87, R76, 0x8, RZ, 0x3c, !PT ;  /* 0x000000084c577812 */ /* 0x000fe200078e3cff */
[----:B------:R-:W-:Y:S01]  /*7b60*/  STS.64 [R76+0x100], R104 ;  /* 0x000100684c007388 */ /* 0x000fe20000000a00 */
[----:B------:R-:W-:-:S02]  /*7b70*/  FADD R84, R84, -1 ;  /* 0xbf80000054547421 */ /* 0x000fc40000000000 */
[----:B------:R-:W-:Y:S01]  /*7b80*/  FFMA.FTZ R82, R81, R82, 0.48089820146560668945 ;  /* 0x3ef6384a51527423 */ /* 0x000fe20000010052 */
[----:B------:R-:W-:Y:S01]  /*7b90*/  STS.64 [R76+0x80], R112 ;  /* 0x000080704c007388 */ /* 0x000fe20000000a00 */
[----:B------:R-:W-:Y:S02]  /*7ba0*/  FADD R83, R83, -1 ;  /* 0xbf80000053537421 */ /* 0x000fe40000000000 */
[C---:B------:R-:W-:Y:S01]  /*7bb0*/  FFMA.FTZ R82, R81.reuse, R82, -0.72134751081466674805 ;  /* 0xbf38aa3b51527423 */ /* 0x040fe20000010052 */
[----:B------:R0:W-:Y:S01]  /*7bc0*/  STS.64 [R76+0x180], R96 ;  /* 0x000180604c007388 */ /* 0x0001e20000000a00 */
[----:B------:R-:W-:Y:S02]  /*7bd0*/  FADD R88, R88, -1 ;  /* 0xbf80000058587421 */ /* 0x000fe40000000000 */
[----:B------:R-:W-:Y:S01]  /*7be0*/  FMUL R82, R81, R82 ;  /* 0x0000005251527220 */ /* 0x000fe20000400000 */
[----:B------:R-:W-:Y:S01]  /*7bf0*/  STS.64 [R87+0x1000], R102 ;  /* 0x0010006657007388 */ /* 0x000fe20000000a00 */
[----:B------:R-:W-:-:S02]  /*7c00*/  FFMA.FTZ R85, R88, R119, -0.16845393180847167969 ;  /* 0xbe2c7f3058557423 */ /* 0x000fc40000010077 */
[C---:B------:R-:W-:Y:S01]  /*7c10*/  FMUL R82, R81.reuse, R82 ;  /* 0x0000005251527220 */ /* 0x040fe20000400000 */
[----:B------:R-:W-:Y:S01]  /*7c20*/  STS.64 [R87+0x1100], R116 ;  /* 0x0011007457007388 */ /* 0x000fe20000000a00 */
[----:B------:R-:W-:Y:S02]  /*7c30*/  FFMA.FTZ R85, R88, R85, 0.1716887056827545166 ;  /* 0x3e2fcf2a58557423 */ /* 0x000fe40000010055 */
[----:B------:R-:W-:Y:S01]  /*7c40*/  FFMA.FTZ R82, R81, 1.4426950216293334961, R82 ;  /* 0x3fb8aa3b51527823 */ /* 0x000fe20000010052 */
[----:B------:R-:W-:Y:S01]  /*7c50*/  STS.64 [R87+0x1080], R100 ;  /* 0x0010806457007388 */ /* 0x000fe20000000a00 */
[CC--:B------:R-:W-:Y:S02]  /*7c60*/  FFMA.FTZ R81, R84.reuse, R119.reuse, -0.16845393180847167969 ;  /* 0xbe2c7f3054517423 */ /* 0x0c0fe40000010077 */
[----:B0-----:R-:W-:Y:S01]  /*7c70*/  FFMA.FTZ R76, R83, R119, -0.16845393180847167969 ;  /* 0xbe2c7f30534c7423 */ /* 0x001fe20000010077 */
[----:B------:R-:W-:Y:S01]  /*7c80*/  STS.64 [R87+0x1180], R98 ;  /* 0x0011806257007388 */ /* 0x000fe20000000a00 */
[----:B------:R-:W-:-:S02]  /*7c90*/  FFMA.FTZ R81, R84, R81, 0.1716887056827545166 ;  /* 0x3e2fcf2a54517423 */ /* 0x000fc40000010051 */
[C---:B------:R-:W-:Y:S01]  /*7ca0*/  FFMA.FTZ R76, R83.reuse, R76, 0.1716887056827545166 ;  /* 0x3e2fcf2a534c7423 */ /* 0x040fe2000001004c */
[----:B------:R-:W-:Y:S01]  /*7cb0*/  BAR.SYNC.DEFER_BLOCKING 0x0 ;  /* 0x0000000000007b1d */ /* 0x000fe20000010000 */
[C---:B------:R-:W-:Y:S02]  /*7cc0*/  FFMA.FTZ R81, R84.reuse, R81, -0.17900948226451873779 ;  /* 0xbe374e4354517423 */ /* 0x040fe40000010051 */
[C---:B------:R-:W-:Y:S02]  /*7cd0*/  FFMA.FTZ R76, R83.reuse, R76, -0.17900948226451873779 ;  /* 0xbe374e43534c7423 */ /* 0x040fe4000001004c */
[C---:B------:R-:W-:Y:S02]  /*7ce0*/  FFMA.FTZ R81, R84.reuse, R81, 0.20512372255325317383 ;  /* 0x3e520bf454517423 */ /* 0x040fe40000010051 */
[----:B------:R-:W-:Y:S02]  /*7cf0*/  FFMA.FTZ R76, R83, R76, 0.20512372255325317383 ;  /* 0x3e520bf4534c7423 */ /* 0x000fe4000001004c */
[----:B------:R-:W-:-:S02]  /*7d00*/  FFMA.FTZ R81, R84, R81, -0.24046532809734344482 ;  /* 0xbe763c8b54517423 */ /* 0x000fc40000010051 */
[C---:B------:R-:W-:Y:S02]  /*7d10*/  FFMA.FTZ R76, R83.reuse, R76, -0.24046532809734344482 ;  /* 0xbe763c8b534c7423 */ /* 0x040fe4000001004c */
[C---:B------:R-:W-:Y:S02]  /*7d20*/  FFMA.FTZ R81, R84.reuse, R81, 0.28857114911079406738 ;  /* 0x3e93bf9954517423 */ /* 0x040fe40000010051 */
[C---:B------:R-:W-:Y:S02]  /*7d30*/  FFMA.FTZ R76, R83.reuse, R76, 0.28857114911079406738 ;  /* 0x3e93bf99534c7423 */ /* 0x040fe4000001004c */
[----:B------:R-:W-:Y:S02]  /*7d40*/  FFMA.FTZ R81, R84, R81, -0.36067417263984680176 ;  /* 0xbeb8aa4954517423 */ /* 0x000fe40000010051 */
[----:B------:R-:W-:Y:S02]  /*7d50*/  FFMA.FTZ R76, R83, R76, -0.36067417263984680176 ;  /* 0xbeb8aa49534c7423 */ /* 0x000fe4000001004c */
[----:B------:R-:W-:-:S02]  /*7d60*/  FFMA.FTZ R85, R88, R85, -0.17900948226451873779 ;  /* 0xbe374e4358557423 */ /* 0x000fc40000010055 */
[----:B------:R-:W-:Y:S01]  /*7d70*/  FFMA.FTZ R81, R84, R81, 0.48089820146560668945 ;  /* 0x3ef6384a54517423 */ /* 0x000fe20000010051 */
[----:B------:R-:W0:Y:S01]  /*7d80*/  LDS.64 R90, [R75] ;  /* 0x000000004b5a7984 */ /* 0x000e220000000a00 */
[C---:B------:R-:W-:Y:S02]  /*7d90*/  FFMA.FTZ R76, R83.reuse, R76, 0.48089820146560668945 ;  /* 0x3ef6384a534c7423 */ /* 0x040fe4000001004c */
[----:B------:R-:W-:Y:S01]  /*7da0*/  FFMA.FTZ R85, R88, R85, 0.20512372255325317383 ;  /* 0x3e520bf458557423 */ /* 0x000fe20000010055 */
[----:B------:R-:W1:Y:S01]  /*7db0*/  LDS.64 R98, [R86] ;  /* 0x0000000056627984 */ /* 0x000e620000000a00 */
[----:B------:R-:W-:Y:S02]  /*7dc0*/  FFMA.FTZ R81, R84, R81, -0.72134751081466674805 ;  /* 0xbf38aa3b54517423 */ /* 0x000fe40000010051 */
[----:B------:R-:W-:Y:S01]  /*7dd0*/  FFMA.FTZ R76, R83, R76, -0.72134751081466674805 ;  /* 0xbf38aa3b534c7423 */ /* 0x000fe2000001004c */
[----:B------:R-:W2:Y:S01]  /*7de0*/  LDS.64 R92, [R75+0x200] ;  /* 0x000200004b5c7984 */ /* 0x000ea20000000a00 */
[----:B------:R-:W-:-:S02]  /*7df0*/  FFMA.FTZ R85, R88, R85, -0.24046532809734344482 ;  /* 0xbe763c8b58557423 */ /* 0x000fc40000010055 */
[----:B------:R-:W-:Y:S01]  /*7e00*/  FMUL R81, R84, R81 ;  /* 0x0000005154517220 */ /* 0x000fe20000400000 */
[----:B------:R-:W3:Y:S01]  /*7e10*/  LDS.64 R100, [R86+0x200] ;  /* 0x0002000056647984 */ /* 0x000ee20000000a00 */
[C---:B------:R-:W-:Y:S02]  /*7e20*/  FMUL R76, R83.reuse, R76 ;  /* 0x0000004c534c7220 */ /* 0x040fe40000400000 */
[----:B------:R-:W-:Y:S01]  /*7e30*/  FFMA.FTZ R85, R88, R85, 0.28857114911079406738 ;  /* 0x3e93bf9958557423 */ /* 0x000fe20000010055 */
[----:B------:R-:W4:Y:S01]  /*7e40*/  LDS.64 R94, [R75+0x400] ;  /* 0x000400004b5e7984 */ /* 0x000f220000000a00 */
[----:B------:R-:W-:Y:S02]  /*7e50*/  FMUL R81, R84, R81 ;  /* 0x0000005154517220 */ /* 0x000fe40000400000 */
[----:B------:R-:W-:Y:S01]  /*7e60*/  FMUL R76, R83, R76 ;  /* 0x0000004c534c7220 */ /* 0x000fe20000400000 */
[----:B------:R-:W5:Y:S01]  /*7e70*/  LDS.64 R102, [R86+0x400] ;  /* 0x0004000056667984 */ /* 0x000f620000000a00 */
[----:B------:R-:W-:Y:S01]  /*7e80*/  FADD R77, R77, R82 ;  /* 0x000000524d4d7221 */ /* 0x000fe20000000000 */
[----:B------:R-:W-:Y:S01]  /*7e90*/  @P5 MOV R82, 0x7f800000 ;  /* 0x7f80000000525802 */ /* 0x000fe20000000f00 */
[----:B------:R-:W-:Y:S01]  /*7ea0*/  FFMA.FTZ R85, R88, R85, -0.36067417263984680176 ;  /* 0xbeb8aa4958557423 */ /* 0x000fe20000010055 */
[----:B------:R0:W5:Y:S01]  /*7eb0*/  LDS.64 R96, [R75+0x600] ;  /* 0x000600004b607984 */ /* 0x0001620000000a00 */
[----:B------:R-:W-:-:S02]  /*7ec0*/  FFMA.FTZ R81, R84, 1.4426950216293334961, R81 ;  /* 0x3fb8aa3b54517823 */ /* 0x000fc40000010051 */
[----:B------:R-:W-:Y:S01]  /*7ed0*/  FFMA.FTZ R76, R83, 1.4426950216293334961, R76 ;  /* 0x3fb8aa3b534c7823 */ /* 0x000fe2000001004c */
[----:B------:R-:W5:Y:S01]  /*7ee0*/  LDS.64 R104, [R86+0x600] ;  /* 0x0006000056687984 */ /* 0x000f620000000a00 */
[----:B------:R-:W-:Y:S02]  /*7ef0*/  FFMA.FTZ R85, R88, R85, 0.48089820146560668945 ;  /* 0x3ef6384a58557423 */ /* 0x000fe40000010055 */
[----:B------:R-:W-:Y:S02]  /*7f00*/  FADD R78, R78, R81 ;  /* 0x000000514e4e7221 */ /* 0x000fe40000000000 */
[----:B0-----:R-:W-:Y:S02]  /*7f10*/  @P4 IMAD.MOV.U32 R75, RZ, RZ, 0x7f800000 ;  /* 0x7f800000ff4b4424 */ /* 0x001fe400078e00ff */
[----:B------:R-:W-:Y:S02]  /*7f20*/  FADD R76, R79, R76 ;  /* 0x0000004c4f4c7221 */ /* 0x000fe40000000000 */
[----:B------:R-:W-:Y:S01]  /*7f30*/  @P4 FFMA.FTZ R77, R8, R75, +INF ;  /* 0x7f800000084d4423 */ /* 0x000fe2000001004b */
[----:B------:R-:W-:Y:S01]  /*7f40*/  @P1 MOV R8, 0x7f800000 ;  /* 0x7f80000000081802 */ /* 0x000fe20000000f00 */
[----:B------:R-:W-:Y:S01]  /*7f50*/  @P3 IMAD.MOV.U32 R75, RZ, RZ, 0x7f800000 ;  /* 0x7f800000ff4b3424 */ /* 0x000fe200078e00ff */
[----:B------:R-:W-:Y:S01]  /*7f60*/  STG.E.U16 [R14.64], R90 ;  /* 0x0000005a0e007986 */ /* 0x000fe2000c101504 */
[C---:B------:R-:W-:Y:S01]  /*7f70*/  @P5 FFMA.FTZ R78, R7.reuse, R82, +INF ;  /* 0x7f800000074e5423 */ /* 0x040fe20000010052 */
[C---:B------:R-:W-:Y:S01]  /*7f80*/  FSETP.NEU.AND P5, PT, R6.reuse, RZ, PT ;  /* 0x000000ff0600720b */ /* 0x040fe20003fad000 */
[----:B------:R-:W-:Y:S01]  /*7f90*/  @P3 FFMA.FTZ R76, R6, R75, +INF ;  /* 0x7f800000064c3423 */ /* 0x000fe2000001004b */
[----:B-1----:R0:W-:Y:S01]  /*7fa0*/  STG.E.U16 [R4.64], R98 ;  /* 0x0000006204007986 */ /* 0x0021e2000c101504 */
[----:B------:R-:W-:Y:S01]  /*7fb0*/  FFMA.FTZ R85, R88, R85, -0.72134751081466674805 ;  /* 0xbf38aa3b58557423 */ /* 0x000fe20000010055 */
[----:B------:R-:W-:-:S02]  /*7fc0*/  FSETP.NEU.AND P4, PT, R7, RZ, PT ;  /* 0x000000ff0700720b */ /* 0x000fc40003f8d000 */
[----:B--2---:R1:W-:Y:S01]  /*7fd0*/  STG.E.U16 [R2.64], R92 ;  /* 0x0000005c02007986 */ /* 0x0043e2000c101504 */
[----:B------:R-:W-:Y:S01]  /*7fe0*/  PRMT R6, R92, 0x7632, R6 ;  /* 0x000076325c067816 */ /* 0x000fe20000000006 */
[C---:B------:R-:W-:Y:S01]  /*7ff0*/  FMUL R85, R88.reuse, R85 ;  /* 0x0000005558557220 */ /* 0x040fe20000400000 */
[----:B------:R-:W-:Y:S01]  /*8000*/  FSETP.NEU.AND P3, PT, R13, RZ, PT ;  /* 0x000000ff0d00720b */ /* 0x000fe20003f6d000 */
[----:B---3--:R-:W-:Y:S01]  /*8010*/  STG.E.U16 [R72.64], R100 ;  /* 0x0000006448007986 */ /* 0x008fe2000c101504 */
[----:B------:R-:W-:Y:S01]  /*8020*/  FSEL R77, R77, -INF , P2 ;  /* 0xff8000004d4d7808 */ /* 0x000fe20001000000 */
[----:B------:R-:W-:Y:S01]  /*8030*/  FMUL R85, R88, R85 ;  /* 0x0000005558557220 */ /* 0x000fe20000400000 */
[----:B------:R-:W-:Y:S01]  /*8040*/  FSEL R78, R78, -INF , P4 ;  /* 0xff8000004e4e7808 */ /* 0x000fe20002000000 */
[----:B----4-:R2:W-:Y:S01]  /*8050*/  STG.E.U16 [R70.64], R94 ;  /* 0x0000005e46007986 */ /* 0x0105e2000c101504 */
[----:B0-----:R-:W-:Y:S01]  /*8060*/  PRMT R5, R98, 0x7632, R5 ;  /* 0x0000763262057816 */ /* 0x001fe20000000005 */
[----:B------:R-:W-:Y:S01]  /*8070*/  FFMA.FTZ R85, R88, 1.4426950216293334961, R85 ;  /* 0x3fb8aa3b58557823 */ /* 0x000fe20000010055 */
[----:B------:R-:W-:Y:S01]  /*8080*/  PRMT R4, R91, 0x7632, R4 ;  /* 0x000076325b047816 */ /* 0x000fe20000000004 */
[----:B-----5:R0:W-:Y:S01]  /*8090*/  STG.E.U16 [R68.64], R102 ;  /* 0x0000006644007986 */ /* 0x0201e2000c101504 */
[----:B-1----:R-:W-:Y:S01]  /*80a0*/  PRMT R3, R90, 0x7632, R3 ;  /* 0x000076325a037816 */ /* 0x002fe20000000003 */
[----:B------:R-:W-:Y:S01]  /*80b0*/  FADD R80, R80, R85 ;  /* 0x0000005550507221 */ /* 0x000fe20000000000 */
[----:B------:R-:W-:Y:S01]  /*80c0*/  PRMT R2, R100, 0x7632, R2 ;  /* 0x0000763264027816 */ /* 0x000fe20000000002 */
[----:B------:R1:W-:Y:S01]  /*80d0*/  STG.E.U16 [R66.64], R96 ;  /* 0x0000006042007986 */ /* 0x0003e2000c101504 */
[----:B------:R-:W-:Y:S01]  /*80e0*/  @P1 FFMA.FTZ R80, R13, R8, +INF ;  /* 0x7f8000000d501423 */ /* 0x000fe20000010008 */
[----:B------:R-:W-:Y:S01]  /*80f0*/  PRMT R7, R95, 0x7632, R7 ;  /* 0x000076325f077816 */ /* 0x000fe20000000007 */
[----:B------:R-:W-:Y:S01]  /*8100*/  FFMA R12, R77, 0.69314718246459960938, R12 ;  /* 0x3f3172184d0c7823 */ /* 0x000fe2000000000c */
[----:B------:R3:W-:Y:S01]  /*8110*/  STG.E.U16 [R64.64], R104 ;  /* 0x0000006840007986 */ /* 0x0007e2000c101504 */
[----:B--2---:R-:W-:Y:S01]  /*8120*/  PRMT R94, R94, 0x7632, R94 ;  /* 0x000076325e5e7816 */ /* 0x004fe2000000005e */
[----:B------:R-:W-:Y:S01]  /*8130*/  FFMA R13, R78, 0.69314718246459960938, R11 ;  /* 0x3f3172184e0d7823 */ /* 0x000fe2000000000b */
[----:B------:R-:W-:Y:S01]  /*8140*/  PRMT R8, R103, 0x7632, R8 ;  /* 0x0000763267087816 */ /* 0x000fe20000000008 */
[----:B------:R2:W-:Y:S01]  /*8150*/  STG.E.U16 [R62.64], R3 ;  /* 0x000000033e007986 */ /* 0x0005e2000c101504 */
[----:B0-----:R-:W-:-:S02]  /*8160*/  PRMT R102, R102, 0x7632, R102 ;  /* 0x0000763266667816 */ /* 0x001fc40000000066 */
[----:B------:R-:W-:Y:S01]  /*8170*/  FSEL R80, R80, -INF , P3 ;  /* 0xff80000050507808 */ /* 0x000fe20001800000 */
[----:B------:R0:W-:Y:S01]  /*8180*/  STG.E.U16 [R60.64], R5 ;  /* 0x000000053c007986 */ /* 0x0001e2000c101504 */
[----:B-1----:R-:W-:-:S03]  /*8190*/  PRMT R96, R96, 0x7632, R96 ;  /* 0x0000763260607816 */ /* 0x002fc60000000060 */
[----:B------:R1:W-:Y:S01]  /*81a0*/  STG.E.U16 [R58.64], R6 ;  /* 0x000000063a007986 */ /* 0x0003e2000c101504 */
[----:B---3--:R-:W-:Y:S01]  /*81b0*/  PRMT R104, R104, 0x7632, R104 ;  /* 0x0000763268687816 */ /* 0x008fe20000000068 */
[----:B------:R-:W-:Y:S02]  /*81c0*/  FFMA R15, R80, 0.69314718246459960938, R9 ;  /* 0x3f317218500f7823 */ /* 0x000fe40000000009 */
[----:B------:R3:W-:Y:S01]  /*81d0*/  STG.E.U16 [R56.64], R2 ;  /* 0x0000000238007986 */ /* 0x0007e2000c101504 */
[----:B--2---:R-:W-:-:S03]  /*81e0*/  FSEL R3, R76, -INF , P5 ;  /* 0xff8000004c037808 */ /* 0x004fc60002800000 */
[----:B------:R-:W-:Y:S01]  /*81f0*/  STG.E.U16 [R54.64], R94 ;  /* 0x0000005e36007986 */ /* 0x000fe2000c101504 */
[----:B0-----:R-:W-:Y:S01]  /*8200*/  PRMT R5, R99, 0x7632, R5 ;  /* 0x0000763263057816 */ /* 0x001fe20000000005 */
[----:B------:R-:W-:Y:S02]  /*8210*/  FFMA R14, R3, 0.69314718246459960938, R10 ;  /* 0x3f317218030e7823 */ /* 0x000fe4000000000a */
[----:B------:R-:W-:Y:S01]  /*8220*/  STG.E.U16 [R48.64], R102 ;  /* 0x0000006630007986 */ /* 0x000fe2000c101504 */
[----:B-1----:R-:W-:-:S03]  /*8230*/  PRMT R6, R101, 0x7632, R6 ;  /* 0x0000763265067816 */ /* 0x002fc60000000006 */
[----:B------:R-:W-:Y:S01]  /*8240*/  STG.E.U16 [R52.64], R96 ;  /* 0x0000006034007986 */ /* 0x000fe2000c101504 */
[----:B---3--:R-:W-:-:S03]  /*8250*/  PRMT R2, R93, 0x7632, R2 ;  /* 0x000076325d027816 */ /* 0x008fc60000000002 */
[----:B------:R-:W-:Y:S04]  /*8260*/  STG.E.U16 [R50.64], R104 ;  /* 0x0000006832007986 */ /* 0x000fe8000c101504 */
[----:B------:R-:W-:Y:S04]  /*8270*/  STG.E.U16 [R44.64], R91 ;  /* 0x0000005b2c007986 */ /* 0x000fe8000c101504 */
[----:B------:R-:W-:Y:S04]  /*8280*/  STG.E.U16 [R40.64], R99 ;  /* 0x0000006328007986 */ /* 0x000fe8000c101504 */
[----:B------:R-:W-:Y:S04]  /*8290*/  STG.E.U16 [R36.64], R93 ;  /* 0x0000005d24007986 */ /* 0x000fe8000c101504 */
[----:B------:R-:W-:Y:S04]  /*82a0*/  STG.E.U16 [R32.64], R101 ;  /* 0x0000006520007986 */ /* 0x000fe8000c101504 */
[----:B------:R-:W-:Y:S04]  /*82b0*/  STG.E.U16 [R28.64], R95 ;  /* 0x0000005f1c007986 */ /* 0x000fe8000c101504 */
[----:B------:R0:W-:Y:S04]  /*82c0*/  STG.E.U16 [R26.64], R103 ;  /* 0x000000671a007986 */ /* 0x0001e8000c101504 */
[----:B------:R1:W-:Y:S04]  /*82d0*/  STG.E.U16 [R22.64], R97 ;  /* 0x0000006116007986 */ /* 0x0003e8000c101504 */
[----:B------:R2:W-:Y:S04]  /*82e0*/  STG.E.U16 [R18.64], R105 ;  /* 0x0000006912007986 */ /* 0x0005e8000c101504 */
[----:B------:R2:W-:Y:S01]  /*82f0*/  STG.E.U16 [R46.64], R4 ;  /* 0x000000042e007986 */ /* 0x0005e2000c101504 */
[----:B0-----:R-:W-:-:S03]  /*8300*/  PRMT R27, R97, 0x7632, R27 ;  /* 0x00007632611b7816 */ /* 0x001fc6000000001b */
[----:B------:R2:W-:Y:S01]  /*8310*/  STG.E.U16 [R42.64], R5 ;  /* 0x000000052a007986 */ /* 0x0005e2000c101504 */
[----:B-1----:R-:W-:-:S03]  /*8320*/  PRMT R23, R105, 0x7632, R23 ;  /* 0x0000763269177816 */ /* 0x002fc60000000017 */
[----:B------:R2:W-:Y:S04]  /*8330*/  STG.E.U16 [R38.64], R2 ;  /* 0x0000000226007986 */ /* 0x0005e8000c101504 */
[----:B------:R2:W-:Y:S04]  /*8340*/  STG.E.U16 [R34.64], R6 ;  /* 0x0000000622007986 */ /* 0x0005e8000c101504 */
[----:B------:R2:W-:Y:S04]  /*8350*/  STG.E.U16 [R30.64], R7 ;  /* 0x000000071e007986 */ /* 0x0005e8000c101504 */
[----:B------:R2:W-:Y:S04]  /*8360*/  STG.E.U16 [R24.64], R8 ;  /* 0x0000000818007986 */ /* 0x0005e8000c101504 */
[----:B------:R2:W-:Y:S04]  /*8370*/  STG.E.U16 [R16.64], R27 ;  /* 0x0000001b10007986 */ /* 0x0005e8000c101504 */
[----:B------:R2:W-:Y:S04]  /*8380*/  STG.E.U16 [R20.64], R23 ;  /* 0x0000001714007986 */ /* 0x0005e8000c101504 */
[----:B------:R-:W-:Y:S06]  /*8390*/  BAR.SYNC.DEFER_BLOCKING 0x0 ;  /* 0x0000000000007b1d */ /* 0x000fec0000010000 */
[----:B------:R2:W-:Y:S04]  /*83a0*/  STS.128 [R0], R12 ;  /* 0x0000000c00007388 */ /* 0x0005e80000000c00 */
[----:B------:R-:W-:Y:S06]  /*83b0*/  BAR.SYNC.DEFER_BLOCKING 0x0 ;  /* 0x0000000000007b1d */ /* 0x000fec0000010000 */
[----:B------:R-:W-:Y:S05]  /*83c0*/  @P0 EXIT ;  /* 0x000000000000094d */ /* 0x000fea0003800000 */
[----:B--2---:R-:W0:Y:S01]  /*83d0*/  LDS R7, [R74] ;  /* 0x000000004a077984 */ /* 0x004e220000000800 */
[----:B------:R-:W-:Y:S01]  /*83e0*/  IMAD R0, R132, c[0x0][0x1cc], RZ ;  /* 0x0000730084007a24 */ /* 0x000fe200078e02ff */
[C---:B------:R-:W-:Y:S01]  /*83f0*/  SHF.L.U32 R3, R128.reuse, 0x2, RZ ;  /* 0x0000000280037819 */ /* 0x040fe200000006ff */
[----:B------:R-:W-:-:S04]  /*8400*/  IMAD.HI R5, R128, 0x4, RZ ;  /* 0x0000000480057827 */ /* 0x000fc800078e02ff */
[C---:B------:R-:W-:Y:S02]  /*8410*/  IMAD.SHL.U32 R2, R0.reuse, 0x4, RZ ;  /* 0x0000000400027824 */ /* 0x040fe400078e00ff */
[----:B------:R-:W-:-:S03]  /*8420*/  IMAD.HI R0, R0, 0x4, RZ ;  /* 0x0000000400007827 */ /* 0x000fc600078e02ff */
[----:B------:R-:W-:-:S04]  /*8430*/  IADD3 R2, P0, P1, R3, c[0x0][0x180], R2 ;  /* 0x0000600003027a10 */ /* 0x000fc8000791e002 */
[----:B------:R-:W-:-:S05]  /*8440*/  IADD3.X R3, R5, c[0x0][0x184], R0, P0, P1 ;  /* 0x0000610005037a10 */ /* 0x000fca00007e2400 */
[----:B0-----:R-:W-:Y:S01]  /*8450*/  STG.E [R2.64], R7 ;  /* 0x0000000702007986 */ /* 0x001fe2000c101904 */
[----:B------:R-:W-:Y:S05]  /*8460*/  EXIT ;  /* 0x000000000000794d */ /* 0x000fea0003800000 */
.L_x_2:
[----:B------:R-:W-:-:S00]  /*8470*/  BRA `(.L_x_2) ;  /* 0xfffffff000007947 */ /* 0x000fc0000383ffff */
[----:B------:R-:W-:-:S00]  /*8480*/  NOP ;  /* 0x0000000000007918 */ /* 0x000fc00000000000 */
[----:B------:R-:W-:-:S00]  /*8490*/  NOP ;  /* 0x0000000000007918 */ /* 0x000fc00000000000 */
[----:B------:R-:W-:-:S00]  /*84a0*/  NOP ;  /* 0x0000000000007918 */ /* 0x000fc00000000000 */
[----:B------:R-:W-:-:S00]  /*84b0*/  NOP ;  /* 0x0000000000007918 */ /* 0x000fc00000000000 */
[----:B------:R-:W-:-:S00]  /*84c0*/  NOP ;  /* 0x0000000000007918 */ /* 0x000fc00000000000 */
[----:B------:R-:W-:-:S00]  /*84d0*/  NOP ;  /* 0x0000000000007918 */ /* 0x000fc00000000000 */
[----:B------:R-:W-:-:S00]  /*84e0*/  NOP ;  /* 0x0000000000007918 */ /* 0x000fc00000000000 */
[----:B------:R-:W-:-:S00]  /*84f0*/  NOP ;  /* 0x0000000000007918 */ /* 0x000fc00000000000 */
.L_x_3:


//--------------------- .nv.global.init           --------------------------
	.section	.nv.global.init,"aw",@progbits
.nv.global.init:
	.type		_$_str,@object
	.size		_$_str,(.L_0 - _$_str)
_$_str:
        /*0000*/ 	.byte	0x5f, 0x5f, 0x43, 0x55, 0x44, 0x41, 0x5f, 0x46, 0x54, 0x5a, 0x00
.L_0:


//--------------------- .nv.shared.attn_fwd       --------------------------
	.section	.nv.shared.attn_fwd,"aw",@nobits
	.sectionflags	@""
	.align	16
